	.target	sm_90a

	.elftype	@"ET_EXEC"


//--------------------- .note.nv.tkinfo           --------------------------
	.section	.note.nv.tkinfo,"",@"SHT_NOTE"
	.sectionflags	@"SHF_NOTE_NV_TKINFO"
	.tkinfo
        /*0018*/ 	.word	0x00000002
        /*0030*/ 	.string	""
        /*0030*/ 	.string	"ptxas"
        /*0030*/ 	.string	"Cuda compilation tools, release 13.0, V13.0.88"
        /*0030*/ 	.string	"Build cuda_13.0.r13.0/compiler.36424714_0"
        /*0030*/ 	.string	"-arch sm_90a -m 64 "



//--------------------- .note.nv.cuinfo           --------------------------
	.section	.note.nv.cuinfo,"",@"SHT_NOTE"
	.sectionflags	@"SHF_NOTE_NV_CUINFO"
        /*0018*/ 	.short	0x0002
        /*001a*/ 	.short	0x005a
        /*001c*/ 	.short	0x0082
	.zero		2


//--------------------- .nv.info                  --------------------------
	.section	.nv.info,"",@"SHT_CUDA_INFO"
	.align	4


	//----- nvinfo : EIATTR_REGCOUNT
	.align		4
        /*0000*/ 	.byte	0x04, 0x2f
        /*0002*/ 	.short	(.L_12 - .L_11)
	.align		4
.L_11:
        /*0004*/ 	.word	index@(_ZN7cutlass13device_kernelINS_4gemm6kernel13GemmUniversalIN4cute5tupleIJiiiiEEENS1_10collective13CollectiveMmaINS1_37MainloopSm90TmaGmmaWarpSpecializedFP8ILi4ENS5_IJNS4_1CILi2EEESB_NSA_ILi1EEEEEENS1_35KernelTmaWarpSpecializedCooperativeEEENS5_IJNSA_ILi256EEESG_NSA_ILi32EEEEEENS_12float_e4m3_tENS5_IJlSC_lEEESJ_SK_NS4_8TiledMMAINS4_8MMA_AtomIJNS4_4SM904GMMA31MMA_64x256x32_F32E4M3E4M3_SS_TNILNSO_7ScaleInE1ELSQ_1EEEEEENS4_6LayoutINS5_IJSB_SC_SC_EEENS5_IJSC_NSA_ILi0EEESV_EEEEENS5_IJNS4_10UnderscoreESY_SY_EEEEENS4_23SM90_TMA_LOAD_MULTICASTENS4_14ComposedLayoutINS4_7SwizzleILi1ELi4ELi3EEENS4_18smem_ptr_flag_bitsILi8EEENST_INS5_IJNSA_ILi8EEESH_EEENS5_IJSH_SC_EEEEEEEvNS4_8identityES11_S1B_vS1C_EENS_8epilogue10collective6detail29Sm90TmaWarpSpecializedAdapterINS1F_15DefaultEpilogueISJ_SK_SK_NS1E_6thread17LinearCombinationISJ_Li1EffLNS1J_9ScaleType4KindE0ELNS_15FloatRoundStyleE2ESJ_EENS1_15EpilogueDefaultEEEEEvvEEEEvNT_6ParamsE)
        /*0008*/ 	.word	0x000000a8


	//----- nvinfo : EIATTR_FRAME_SIZE
	.align		4
.L_12:
        /*000c*/ 	.byte	0x04, 0x11
        /*000e*/ 	.short	(.L_14 - .L_13)
	.align		4
.L_13:
        /*0010*/ 	.word	index@(_ZN7cutlass13device_kernelINS_4gemm6kernel13GemmUniversalIN4cute5tupleIJiiiiEEENS1_10collective13CollectiveMmaINS1_37MainloopSm90TmaGmmaWarpSpecializedFP8ILi4ENS5_IJNS4_1CILi2EEESB_NSA_ILi1EEEEEENS1_35KernelTmaWarpSpecializedCooperativeEEENS5_IJNSA_ILi256EEESG_NSA_ILi32EEEEEENS_12float_e4m3_tENS5_IJlSC_lEEESJ_SK_NS4_8TiledMMAINS4_8MMA_AtomIJNS4_4SM904GMMA31MMA_64x256x32_F32E4M3E4M3_SS_TNILNSO_7ScaleInE1ELSQ_1EEEEEENS4_6LayoutINS5_IJSB_SC_SC_EEENS5_IJSC_NSA_ILi0EEESV_EEEEENS5_IJNS4_10UnderscoreESY_SY_EEEEENS4_23SM90_TMA_LOAD_MULTICASTENS4_14ComposedLayoutINS4_7SwizzleILi1ELi4ELi3EEENS4_18smem_ptr_flag_bitsILi8EEENST_INS5_IJNSA_ILi8EEESH_EEENS5_IJSH_SC_EEEEEEEvNS4_8identityES11_S1B_vS1C_EENS_8epilogue10collective6detail29Sm90TmaWarpSpecializedAdapterINS1F_15DefaultEpilogueISJ_SK_SK_NS1E_6thread17LinearCombinationISJ_Li1EffLNS1J_9ScaleType4KindE0ELNS_15FloatRoundStyleE2ESJ_EENS1_15EpilogueDefaultEEEEEvvEEEEvNT_6ParamsE)
        /*0014*/ 	.word	0x00000678


	//----- nvinfo : EIATTR_MIN_STACK_SIZE
	.align		4
.L_14:
        /*0018*/ 	.byte	0x04, 0x12
        /*001a*/ 	.short	(.L_16 - .L_15)
	.align		4
.L_15:
        /*001c*/ 	.word	index@(_ZN7cutlass13device_kernelINS_4gemm6kernel13GemmUniversalIN4cute5tupleIJiiiiEEENS1_10collective13CollectiveMmaINS1_37MainloopSm90TmaGmmaWarpSpecializedFP8ILi4ENS5_IJNS4_1CILi2EEESB_NSA_ILi1EEEEEENS1_35KernelTmaWarpSpecializedCooperativeEEENS5_IJNSA_ILi256EEESG_NSA_ILi32EEEEEENS_12float_e4m3_tENS5_IJlSC_lEEESJ_SK_NS4_8TiledMMAINS4_8MMA_AtomIJNS4_4SM904GMMA31MMA_64x256x32_F32E4M3E4M3_SS_TNILNSO_7ScaleInE1ELSQ_1EEEEEENS4_6LayoutINS5_IJSB_SC_SC_EEENS5_IJSC_NSA_ILi0EEESV_EEEEENS5_IJNS4_10UnderscoreESY_SY_EEEEENS4_23SM90_TMA_LOAD_MULTICASTENS4_14ComposedLayoutINS4_7SwizzleILi1ELi4ELi3EEENS4_18smem_ptr_flag_bitsILi8EEENST_INS5_IJNSA_ILi8EEESH_EEENS5_IJSH_SC_EEEEEEEvNS4_8identityES11_S1B_vS1C_EENS_8epilogue10collective6detail29Sm90TmaWarpSpecializedAdapterINS1F_15DefaultEpilogueISJ_SK_SK_NS1E_6thread17LinearCombinationISJ_Li1EffLNS1J_9ScaleType4KindE0ELNS_15FloatRoundStyleE2ESJ_EENS1_15EpilogueDefaultEEEEEvvEEEEvNT_6ParamsE)
        /*0020*/ 	.word	0x00000678
.L_16:


//--------------------- .nv.compat                --------------------------
	.section	.nv.compat,"",@"SHT_CUDA_COMPAT_INFO"
	.align	4
        /*0000*/ 	.byte	0x02, 0x09, 0x01, 0x00, 0x02, 0x02, 0x04, 0x00, 0x02, 0x05, 0x05, 0x00, 0x03, 0x07, 0x01, 0x01
        /*0010*/ 	.byte	0x02, 0x03, 0x01, 0x00, 0x02, 0x06, 0x01, 0x00, 0x04, 0x0b, 0x08, 0x00, 0x00, 0x00, 0x00, 0x00
        /*0020*/ 	.byte	0x00, 0x00, 0x00, 0x00


//--------------------- .nv.info._ZN7cutlass13device_kernelINS_4gemm6kernel13GemmUniversalIN4cute5tupleIJiiiiEEENS1_10collective13CollectiveMmaINS1_37MainloopSm90TmaGmmaWarpSpecializedFP8ILi4ENS5_IJNS4_1CILi2EEESB_NSA_ILi1EEEEEENS1_35KernelTmaWarpSpecializedCooperativeEEENS5_IJNSA_ILi256EEESG_NSA_ILi32EEEEEENS_12float_e4m3_tENS5_IJlSC_lEEESJ_SK_NS4_8TiledMMAINS4_8MMA_AtomIJNS4_4SM904GMMA31MMA_64x256x32_F32E4M3E4M3_SS_TNILNSO_7ScaleInE1ELSQ_1EEEEEENS4_6LayoutINS5_IJSB_SC_SC_EEENS5_IJSC_NSA_ILi0EEESV_EEEEENS5_IJNS4_10UnderscoreESY_SY_EEEEENS4_23SM90_TMA_LOAD_MULTICASTENS4_14ComposedLayoutINS4_7SwizzleILi1ELi4ELi3EEENS4_18smem_ptr_flag_bitsILi8EEENST_INS5_IJNSA_ILi8EEESH_EEENS5_IJSH_SC_EEEEEEEvNS4_8identityES11_S1B_vS1C_EENS_8epilogue10collective6detail29Sm90TmaWarpSpecializedAdapterINS1F_15DefaultEpilogueISJ_SK_SK_NS1E_6thread17LinearCombinationISJ_Li1EffLNS1J_9ScaleType4KindE0ELNS_15FloatRoundStyleE2ESJ_EENS1_15EpilogueDefaultEEEEEvvEEEEvNT_6ParamsE --------------------------
	.section	.nv.info._ZN7cutlass13device_kernelINS_4gemm6kernel13GemmUniversalIN4cute5tupleIJiiiiEEENS1_10collective13CollectiveMmaINS1_37MainloopSm90TmaGmmaWarpSpecializedFP8ILi4ENS5_IJNS4_1CILi2EEESB_NSA_ILi1EEEEEENS1_35KernelTmaWarpSpecializedCooperativeEEENS5_IJNSA_ILi256EEESG_NSA_ILi32EEEEEENS_12float_e4m3_tENS5_IJlSC_lEEESJ_SK_NS4_8TiledMMAINS4_8MMA_AtomIJNS4_4SM904GMMA31MMA_64x256x32_F32E4M3E4M3_SS_TNILNSO_7ScaleInE1ELSQ_1EEEEEENS4_6LayoutINS5_IJSB_SC_SC_EEENS5_IJSC_NSA_ILi0EEESV_EEEEENS5_IJNS4_10UnderscoreESY_SY_EEEEENS4_23SM90_TMA_LOAD_MULTICASTENS4_14ComposedLayoutINS4_7SwizzleILi1ELi4ELi3EEENS4_18smem_ptr_flag_bitsILi8EEENST_INS5_IJNSA_ILi8EEESH_EEENS5_IJSH_SC_EEEEEEEvNS4_8identityES11_S1B_vS1C_EENS_8epilogue10collective6detail29Sm90TmaWarpSpecializedAdapterINS1F_15DefaultEpilogueISJ_SK_SK_NS1E_6thread17LinearCombinationISJ_Li1EffLNS1J_9ScaleType4KindE0ELNS_15FloatRoundStyleE2ESJ_EENS1_15EpilogueDefaultEEEEEvvEEEEvNT_6ParamsE,"",@"SHT_CUDA_INFO"
	.sectionflags	@""
	.align	4


	//----- nvinfo : EIATTR_CUDA_API_VERSION
	.align		4
        /*0000*/ 	.byte	0x04, 0x37
        /*0002*/ 	.short	(.L_18 - .L_17)
.L_17:
        /*0004*/ 	.word	0x00000082


	//----- nvinfo : EIATTR_KPARAM_INFO
	.align		4
.L_18:
        /*0008*/ 	.byte	0x04, 0x17
        /*000a*/ 	.short	(.L_20 - .L_19)
.L_19:
        /*000c*/ 	.word	0x00000000
        /*0010*/ 	.short	0x0000
        /*0012*/ 	.short	0x0070
        /*0014*/ 	.byte	0x00, 0xf0, 0x01, 0x10


	//----- nvinfo : EIATTR_SPARSE_MMA_MASK
	.align		4
.L_20:
        /*0018*/ 	.byte	0x03, 0x50
        /*001a*/ 	.short	0x0000


	//----- nvinfo : EIATTR_MAXREG_COUNT
	.align		4
        /*001c*/ 	.byte	0x03, 0x1b
        /*001e*/ 	.short	0x00a8


	//----- nvinfo : EIATTR_NUM_BARRIERS
	.align		4
        /*0020*/ 	.byte	0x02, 0x4c
        /*0022*/ 	.byte	0x01
	.zero		1


	//----- nvinfo : EIATTR_ANNOTATIONS
	.align		4
        /*0024*/ 	.byte	0x04, 0x55
        /*0026*/ 	.short	(.L_22 - .L_21)


	//   ....[0]....
.L_21:
        /*0028*/ 	.word	0x00000001
        /*002c*/ 	.byte	0x30, 0x07, 0x00, 0x00, 0x01, 0x00, 0x00, 0x00, 0x00, 0x08, 0x00, 0x00, 0x01, 0x00, 0x00, 0x00
        /* <DEDUP_REMOVED lines=1356> */
        /*54fc*/ 	.byte	0x00, 0x37, 0x02, 0x00


	//----- nvinfo : EIATTR_MERCURY_ISA_VERSION
	.align		4
.L_22:
        /*5500*/ 	.byte	0x03, 0x5f
        /*5502*/ 	.short	0x0101


	//----- nvinfo : EIATTR_INT_WARP_WIDE_INSTR_OFFSETS
	.align		4
        /*5504*/ 	.byte	0x04, 0x31
        /*5506*/ 	.short	(.L_24 - .L_23)


	//   ....[0]....
.L_23:
        /*5508*/ 	.word	0x00000550


	//   ....[1]....
        /*550c*/ 	.word	0x00000570


	//   ....[2]....
        /*5510*/ 	.word	0x000006d0


	//   ....[3]....
        /*5514*/ 	.word	0x0000ed00


	//----- nvinfo : EIATTR_COOP_GROUP_MASK_REGIDS
	.align		4
.L_24:
        /*5518*/ 	.byte	0x04, 0x29
        /*551a*/ 	.short	(.L_26 - .L_25)


	//   ....[0]....
.L_25:
        /*551c*/ 	.word	0xffffffff


	//   ....[1]....
        /*5520*/ 	.word	0xffffffff


	//   ....[2]....
        /*5524*/ 	.word	0xffffffff


	//   ....[3]....
        /*5528*/ 	.word	0xffffffff


	//   ....[4]....
        /*552c*/ 	.word	0xffffffff


	//   ....[5]....
        /*5530*/ 	.word	0xffffffff


	//----- nvinfo : EIATTR_COOP_GROUP_INSTR_OFFSETS
	.align		4
.L_26:
        /*5534*/ 	.byte	0x04, 0x28
        /*5536*/ 	.short	(.L_28 - .L_27)


	//   ....[0]....
.L_27:
        /*5538*/ 	.word	0x00000070


	//   ....[1]....
        /*553c*/ 	.word	0x00000080


	//   ....[2]....
        /*5540*/ 	.word	0x000001a0


	//   ....[3]....
        /*5544*/ 	.word	0x000003c0


	//   ....[4]....
        /*5548*/ 	.word	0x00000840


	//   ....[5]....
        /*554c*/ 	.word	0x000029a0


	//----- nvinfo : EIATTR_REG_RECONFIG
	.align		4
.L_28:
        /*5550*/ 	.byte	0x01, 0x54
	.zero		2


	//----- nvinfo : EIATTR_MBARRIER_INSTR_OFFSETS
	.align		4
        /*5554*/ 	.byte	0x04, 0x39
        /*5556*/ 	.short	(.L_30 - .L_29)


	//   ....[0]....
.L_29:
        /*5558*/ 	.word	0x00000320
        /*555c*/ 	.word	0x000000ff
        /*5560*/ 	.word	0x00000000
        /*5564*/ 	.short	0x0100
        /*5566*/ 	.byte	0x09
	.zero		1


	//   ....[1]....
        /*5568*/ 	.word	0x00000330
        /*556c*/ 	.word	0x000000ff
        /*5570*/ 	.word	0x00000020
        /*5574*/ 	.short	0x0100
        /*5576*/ 	.byte	0x09
	.zero		1


	//   ....[2]....
        /*5578*/ 	.word	0x00000340
        /*557c*/ 	.word	0x000000ff
        /*5580*/ 	.word	0x00000008
        /*5584*/ 	.short	0x0100
        /*5586*/ 	.byte	0x09
	.zero		1


	//   ....[3]....
        /*5588*/ 	.word	0x00000350
        /*558c*/ 	.word	0x000000ff
        /*5590*/ 	.word	0x00000028
        /*5594*/ 	.short	0x0100
        /*5596*/ 	.byte	0x09
	.zero		1


	//   ....[4]....
        /*5598*/ 	.word	0x00000360
        /*559c*/ 	.word	0x000000ff
        /*55a0*/ 	.word	0x00000010
        /*55a4*/ 	.short	0x0100
        /*55a6*/ 	.byte	0x09
	.zero		1


	//   ....[5]....
        /*55a8*/ 	.word	0x00000370
        /*55ac*/ 	.word	0x000000ff
        /*55b0*/ 	.word	0x00000030
        /*55b4*/ 	.short	0x0100
        /*55b6*/ 	.byte	0x09
	.zero		1


	//   ....[6]....
        /*55b8*/ 	.word	0x00000380
        /*55bc*/ 	.word	0x000000ff
        /*55c0*/ 	.word	0x00000018
        /*55c4*/ 	.short	0x0100
        /*55c6*/ 	.byte	0x09
	.zero		1


	//   ....[7]....
        /*55c8*/ 	.word	0x00000390
        /*55cc*/ 	.word	0x000000ff
        /*55d0*/ 	.word	0x00000038
        /*55d4*/ 	.short	0x0100
        /*55d6*/ 	.byte	0x09
	.zero		1


	//   ....[8]....
        /*55d8*/ 	.word	0x00000760
        /*55dc*/ 	.word	0x000000ff
        /*55e0*/ 	.word	0x00000050
        /*55e4*/ 	.short	0x0100
        /*55e6*/ 	.byte	0x06
	.zero		1


	//   ....[9]....
        /*55e8*/ 	.word	0x000007e0
        /*55ec*/ 	.word	0x000000ff
        /*55f0*/ 	.word	0x00000058
        /*55f4*/ 	.short	0x0100
        /*55f6*/ 	.byte	0x06
	.zero		1


	//   ....[10]....
        /*55f8*/ 	.word	0x00002d90
        /*55fc*/ 	.word	0x000000ff
        /*5600*/ 	.word	0x00000000
        /*5604*/ 	.short	0x010a
        /*5606*/ 	.byte	0x07
	.zero		1


	//   ....[11]....
        /*5608*/ 	.word	0x00002df0
        /*560c*/ 	.word	0x000000ff
        /*5610*/ 	.word	0x00000000
        /*5614*/ 	.short	0x010a
        /*5616*/ 	.byte	0x07
	.zero		1


	//   ....[12]....
        /*5618*/ 	.word	0x000065b0
        /*561c*/ 	.word	0x000000ff
        /*5620*/ 	.word	0x00000000
        /*5624*/ 	.short	0x010a
        /*5626*/ 	.byte	0x09
	.zero		1


	//   ....[13]....
        /*5628*/ 	.word	0x000065f0
        /*562c*/ 	.word	0x000000ff
        /*5630*/ 	.word	0x00000000
        /*5634*/ 	.short	0x010a
        /*5636*/ 	.byte	0x09
	.zero		1


	//   ....[14]....
        /*5638*/ 	.word	0x0000b2a0
        /*563c*/ 	.word	0x00000003
        /*5640*/ 	.word	0x00000000
        /*5644*/ 	.short	0x0101
        /*5646*/ 	.byte	0x3f
	.zero		1


	//   ....[15]....
        /*5648*/ 	.word	0x0000ed90
        /*564c*/ 	.word	0x00000000
        /*5650*/ 	.word	0x00000000
        /*5654*/ 	.short	0x0101
        /*5656*/ 	.byte	0x3f
	.zero		1


	//   ....[16]....
        /*5658*/ 	.word	0x00022900
        /*565c*/ 	.word	0x0000000c
        /*5660*/ 	.word	0x00000020
        /*5664*/ 	.short	0x010a
        /*5666*/ 	.byte	0x3f
	.zero		1


	//   ....[17]....
        /*5668*/ 	.word	0x00022d10
        /*566c*/ 	.word	0x00000002
        /*5670*/ 	.word	0x00000058
        /*5674*/ 	.short	0x0101
        /*5676*/ 	.byte	0x3f
	.zero		1


	//   ....[18]....
        /*5678*/ 	.word	0x00023440
        /*567c*/ 	.word	0x00000005
        /*5680*/ 	.word	0x00000000
        /*5684*/ 	.short	0x010a
        /*5686*/ 	.byte	0x3f
	.zero		1


	//   ....[19]....
        /*5688*/ 	.word	0x000234d0
        /*568c*/ 	.word	0x00000007
        /*5690*/ 	.word	0x00000000
        /*5694*/ 	.short	0x010a
        /*5696*/ 	.byte	0x3f
	.zero		1


	//   ....[20]....
        /*5698*/ 	.word	0x00023560
        /*569c*/ 	.word	0x00000007
        /*56a0*/ 	.word	0x00000000
        /*56a4*/ 	.short	0x010a
        /*56a6*/ 	.byte	0x3f
	.zero		1


	//   ....[21]....
        /*56a8*/ 	.word	0x000235f0
        /*56ac*/ 	.word	0x00000003
        /*56b0*/ 	.word	0x00000000
        /*56b4*/ 	.short	0x010a
        /*56b6*/ 	.byte	0x3f
	.zero		1


	//   ....[22]....
        /*56b8*/ 	.word	0x00023660
        /*56bc*/ 	.word	0x00000003
        /*56c0*/ 	.word	0x00000000
        /*56c4*/ 	.short	0x010a
        /*56c6*/ 	.byte	0x3f
	.zero		1


	//   ....[23]....
        /*56c8*/ 	.word	0x000236d0
        /*56cc*/ 	.word	0x00000000
        /*56d0*/ 	.word	0x00000000
        /*56d4*/ 	.short	0x010a
        /*56d6*/ 	.byte	0x3f
	.zero		1


	//   ....[24]....
        /*56d8*/ 	.word	0x000237b0
        /*56dc*/ 	.word	0x0000000c
        /*56e0*/ 	.word	0x00000020
        /*56e4*/ 	.short	0x010a
        /*56e6*/ 	.byte	0x3f
	.zero		1


	//   ....[25]....
        /*56e8*/ 	.word	0x00023880
        /*56ec*/ 	.word	0x00000005
        /*56f0*/ 	.word	0x00000000
        /*56f4*/ 	.short	0x010a
        /*56f6*/ 	.byte	0x3f
	.zero		1


	//   ....[26]....
        /*56f8*/ 	.word	0x000238d0
        /*56fc*/ 	.word	0x00000007
        /*5700*/ 	.word	0x00000000
        /*5704*/ 	.short	0x010a
        /*5706*/ 	.byte	0x3f
	.zero		1


	//   ....[27]....
        /*5708*/ 	.word	0x00023920
        /*570c*/ 	.word	0x00000007
        /*5710*/ 	.word	0x00000000
        /*5714*/ 	.short	0x010a
        /*5716*/ 	.byte	0x3f
	.zero		1


	//----- nvinfo : EIATTR_NUM_MBARRIERS
	.align		4
.L_30:
        /*5718*/ 	.byte	0x03, 0x38
        /*571a*/ 	.short	0x000a


	//----- nvinfo : EIATTR_EXIT_INSTR_OFFSETS
	.align		4
        /*571c*/ 	.byte	0x04, 0x1c
        /*571e*/ 	.short	(.L_32 - .L_31)


	//   ....[0]....
.L_31:
        /*5720*/ 	.word	0x000009d0


	//   ....[1]....
        /*5724*/ 	.word	0x00001270


	//   ....[2]....
        /*5728*/ 	.word	0x00021f10


	//   ....[3]....
        /*572c*/ 	.word	0x000224b0


	//   ....[4]....
        /*5730*/ 	.word	0x00023640


	//----- nvinfo : EIATTR_MAX_THREADS
	.align		4
.L_32:
        /*5734*/ 	.byte	0x04, 0x05
        /*5736*/ 	.short	(.L_34 - .L_33)
.L_33:
        /*5738*/ 	.word	0x00000180
        /*573c*/ 	.word	0x00000001
        /*5740*/ 	.word	0x00000001


	//----- nvinfo : EIATTR_CRS_STACK_SIZE
	.align		4
.L_34:
        /*5744*/ 	.byte	0x04, 0x1e
        /*5746*/ 	.short	(.L_36 - .L_35)
.L_35:
        /*5748*/ 	.word	0x00000000


	//----- nvinfo : EIATTR_CBANK_PARAM_SIZE
	.align		4
.L_36:
        /*574c*/ 	.byte	0x03, 0x19
        /*574e*/ 	.short	0x0470


	//----- nvinfo : EIATTR_PARAM_CBANK
	.align		4
        /*5750*/ 	.byte	0x04, 0x0a
        /*5752*/ 	.short	(.L_38 - .L_37)
	.align		4
.L_37:
        /*5754*/ 	.word	index@(.nv.constant0._ZN7cutlass13device_kernelINS_4gemm6kernel13GemmUniversalIN4cute5tupleIJiiiiEEENS1_10collective13CollectiveMmaINS1_37MainloopSm90TmaGmmaWarpSpecializedFP8ILi4ENS5_IJNS4_1CILi2EEESB_NSA_ILi1EEEEEENS1_35KernelTmaWarpSpecializedCooperativeEEENS5_IJNSA_ILi256EEESG_NSA_ILi32EEEEEENS_12float_e4m3_tENS5_IJlSC_lEEESJ_SK_NS4_8TiledMMAINS4_8MMA_AtomIJNS4_4SM904GMMA31MMA_64x256x32_F32E4M3E4M3_SS_TNILNSO_7ScaleInE1ELSQ_1EEEEEENS4_6LayoutINS5_IJSB_SC_SC_EEENS5_IJSC_NSA_ILi0EEESV_EEEEENS5_IJNS4_10UnderscoreESY_SY_EEEEENS4_23SM90_TMA_LOAD_MULTICASTENS4_14ComposedLayoutINS4_7SwizzleILi1ELi4ELi3EEENS4_18smem_ptr_flag_bitsILi8EEENST_INS5_IJNSA_ILi8EEESH_EEENS5_IJSH_SC_EEEEEEEvNS4_8identityES11_S1B_vS1C_EENS_8epilogue10collective6detail29Sm90TmaWarpSpecializedAdapterINS1F_15DefaultEpilogueISJ_SK_SK_NS1E_6thread17LinearCombinationISJ_Li1EffLNS1J_9ScaleType4KindE0ELNS_15FloatRoundStyleE2ESJ_EENS1_15EpilogueDefaultEEEEEvvEEEEvNT_6ParamsE)
        /*5758*/ 	.short	0x0210
        /*575a*/ 	.short	0x0470


	//----- nvinfo : EIATTR_SW_WAR
	.align		4
.L_38:
        /*575c*/ 	.byte	0x04, 0x36
        /*575e*/ 	.short	(.L_40 - .L_39)
.L_39:
        /*5760*/ 	.word	0x00000008
.L_40:


//--------------------- .nv.callgraph             --------------------------
	.section	.nv.callgraph,"",@"SHT_CUDA_CALLGRAPH"
	.align	4
	.sectionentsize	8
	.align		4
        /*0000*/ 	.word	0x00000000
	.align		4
        /*0004*/ 	.word	0xffffffff
	.align		4
        /*0008*/ 	.word	0x00000000
	.align		4
        /*000c*/ 	.word	0xfffffffe
	.align		4
        /*0010*/ 	.word	0x00000000
	.align		4
        /*0014*/ 	.word	0xfffffffd
	.align		4
        /*0018*/ 	.word	0x00000000
	.align		4
        /*001c*/ 	.word	0xfffffffc


//--------------------- .nv.constant4             --------------------------
	.section	.nv.constant4,"a",@progbits
	.align	8
	.align		8
.nv.constant4:
        /*0000*/ 	.dword	_ZN39_INTERNAL_6fd73115_4_k_cu_e3fa6160_54254cuda3std3__45__cpo5beginE
	.align		8
        /*0008*/ 	.dword	_ZN39_INTERNAL_6fd73115_4_k_cu_e3fa6160_54254cuda3std3__45__cpo3endE
	.align		8
        /*0010*/ 	.dword	_ZN39_INTERNAL_6fd73115_4_k_cu_e3fa6160_54254cuda3std3__45__cpo6cbeginE
	.align		8
        /*0018*/ 	.dword	_ZN39_INTERNAL_6fd73115_4_k_cu_e3fa6160_54254cuda3std3__45__cpo4cendE
	.align		8
        /*0020*/ 	.dword	_ZN39_INTERNAL_6fd73115_4_k_cu_e3fa6160_54254cuda3std3__441_GLOBAL__N__6fd73115_4_k_cu_e3fa6160_54256ignoreE
	.align		8
        /*0028*/ 	.dword	_ZN39_INTERNAL_6fd73115_4_k_cu_e3fa6160_54254cuda3std3__419piecewise_constructE
	.align		8
        /*0030*/ 	.dword	_ZN39_INTERNAL_6fd73115_4_k_cu_e3fa6160_54254cuda3std3__48in_placeE
	.align		8
        /*0038*/ 	.dword	_ZN39_INTERNAL_6fd73115_4_k_cu_e3fa6160_54254cuda3std6ranges3__45__cpo4swapE
	.align		8
        /*0040*/ 	.dword	_ZN39_INTERNAL_6fd73115_4_k_cu_e3fa6160_54254cuda3std6ranges3__45__cpo9iter_moveE
	.align		8
        /*0048*/ 	.dword	_ZN39_INTERNAL_6fd73115_4_k_cu_e3fa6160_54254cute7productE
	.align		8
        /*0050*/ 	.dword	_ZN39_INTERNAL_6fd73115_4_k_cu_e3fa6160_54254cute1_E


//--------------------- .text._ZN7cutlass13device_kernelINS_4gemm6kernel13GemmUniversalIN4cute5tupleIJiiiiEEENS1_10collective13CollectiveMmaINS1_37MainloopSm90TmaGmmaWarpSpecializedFP8ILi4ENS5_IJNS4_1CILi2EEESB_NSA_ILi1EEEEEENS1_35KernelTmaWarpSpecializedCooperativeEEENS5_IJNSA_ILi256EEESG_NSA_ILi32EEEEEENS_12float_e4m3_tENS5_IJlSC_lEEESJ_SK_NS4_8TiledMMAINS4_8MMA_AtomIJNS4_4SM904GMMA31MMA_64x256x32_F32E4M3E4M3_SS_TNILNSO_7ScaleInE1ELSQ_1EEEEEENS4_6LayoutINS5_IJSB_SC_SC_EEENS5_IJSC_NSA_ILi0EEESV_EEEEENS5_IJNS4_10UnderscoreESY_SY_EEEEENS4_23SM90_TMA_LOAD_MULTICASTENS4_14ComposedLayoutINS4_7SwizzleILi1ELi4ELi3EEENS4_18smem_ptr_flag_bitsILi8EEENST_INS5_IJNSA_ILi8EEESH_EEENS5_IJSH_SC_EEEEEEEvNS4_8identityES11_S1B_vS1C_EENS_8epilogue10collective6detail29Sm90TmaWarpSpecializedAdapterINS1F_15DefaultEpilogueISJ_SK_SK_NS1E_6thread17LinearCombinationISJ_Li1EffLNS1J_9ScaleType4KindE0ELNS_15FloatRoundStyleE2ESJ_EENS1_15EpilogueDefaultEEEEEvvEEEEvNT_6ParamsE --------------------------
	.section	.text._ZN7cutlass13device_kernelINS_4gemm6kernel13GemmUniversalIN4cute5tupleIJiiiiEEENS1_10collective13CollectiveMmaINS1_37MainloopSm90TmaGmmaWarpSpecializedFP8ILi4ENS5_IJNS4_1CILi2EEESB_NSA_ILi1EEEEEENS1_35KernelTmaWarpSpecializedCooperativeEEENS5_IJNSA_ILi256EEESG_NSA_ILi32EEEEEENS_12float_e4m3_tENS5_IJlSC_lEEESJ_SK_NS4_8TiledMMAINS4_8MMA_AtomIJNS4_4SM904GMMA31MMA_64x256x32_F32E4M3E4M3_SS_TNILNSO_7ScaleInE1ELSQ_1EEEEEENS4_6LayoutINS5_IJSB_SC_SC_EEENS5_IJSC_NSA_ILi0EEESV_EEEEENS5_IJNS4_10UnderscoreESY_SY_EEEEENS4_23SM90_TMA_LOAD_MULTICASTENS4_14ComposedLayoutINS4_7SwizzleILi1ELi4ELi3EEENS4_18smem_ptr_flag_bitsILi8EEENST_INS5_IJNSA_ILi8EEESH_EEENS5_IJSH_SC_EEEEEEEvNS4_8identityES11_S1B_vS1C_EENS_8epilogue10collective6detail29Sm90TmaWarpSpecializedAdapterINS1F_15DefaultEpilogueISJ_SK_SK_NS1E_6thread17LinearCombinationISJ_Li1EffLNS1J_9ScaleType4KindE0ELNS_15FloatRoundStyleE2ESJ_EENS1_15EpilogueDefaultEEEEEvvEEEEvNT_6ParamsE,"ax",@progbits
	.align	128
.text._ZN7cutlass13device_kernelINS_4gemm6kernel13GemmUniversalIN4cute5tupleIJiiiiEEENS1_10collective13CollectiveMmaINS1_37MainloopSm90TmaGmmaWarpSpecializedFP8ILi4ENS5_IJNS4_1CILi2EEESB_NSA_ILi1EEEEEENS1_35KernelTmaWarpSpecializedCooperativeEEENS5_IJNSA_ILi256EEESG_NSA_ILi32EEEEEENS_12float_e4m3_tENS5_IJlSC_lEEESJ_SK_NS4_8TiledMMAINS4_8MMA_AtomIJNS4_4SM904GMMA31MMA_64x256x32_F32E4M3E4M3_SS_TNILNSO_7ScaleInE1ELSQ_1EEEEEENS4_6LayoutINS5_IJSB_SC_SC_EEENS5_IJSC_NSA_ILi0EEESV_EEEEENS5_IJNS4_10UnderscoreESY_SY_EEEEENS4_23SM90_TMA_LOAD_MULTICASTENS4_14ComposedLayoutINS4_7SwizzleILi1ELi4ELi3EEENS4_18smem_ptr_flag_bitsILi8EEENST_INS5_IJNSA_ILi8EEESH_EEENS5_IJSH_SC_EEEEEEEvNS4_8identityES11_S1B_vS1C_EENS_8epilogue10collective6detail29Sm90TmaWarpSpecializedAdapterINS1F_15DefaultEpilogueISJ_SK_SK_NS1E_6thread17LinearCombinationISJ_Li1EffLNS1J_9ScaleType4KindE0ELNS_15FloatRoundStyleE2ESJ_EENS1_15EpilogueDefaultEEEEEvvEEEEvNT_6ParamsE:
        .type           _ZN7cutlass13device_kernelINS_4gemm6kernel13GemmUniversalIN4cute5tupleIJiiiiEEENS1_10collective13CollectiveMmaINS1_37MainloopSm90TmaGmmaWarpSpecializedFP8ILi4ENS5_IJNS4_1CILi2EEESB_NSA_ILi1EEEEEENS1_35KernelTmaWarpSpecializedCooperativeEEENS5_IJNSA_ILi256EEESG_NSA_ILi32EEEEEENS_12float_e4m3_tENS5_IJlSC_lEEESJ_SK_NS4_8TiledMMAINS4_8MMA_AtomIJNS4_4SM904GMMA31MMA_64x256x32_F32E4M3E4M3_SS_TNILNSO_7ScaleInE1ELSQ_1EEEEEENS4_6LayoutINS5_IJSB_SC_SC_EEENS5_IJSC_NSA_ILi0EEESV_EEEEENS5_IJNS4_10UnderscoreESY_SY_EEEEENS4_23SM90_TMA_LOAD_MULTICASTENS4_14ComposedLayoutINS4_7SwizzleILi1ELi4ELi3EEENS4_18smem_ptr_flag_bitsILi8EEENST_INS5_IJNSA_ILi8EEESH_EEENS5_IJSH_SC_EEEEEEEvNS4_8identityES11_S1B_vS1C_EENS_8epilogue10collective6detail29Sm90TmaWarpSpecializedAdapterINS1F_15DefaultEpilogueISJ_SK_SK_NS1E_6thread17LinearCombinationISJ_Li1EffLNS1J_9ScaleType4KindE0ELNS_15FloatRoundStyleE2ESJ_EENS1_15EpilogueDefaultEEEEEvvEEEEvNT_6ParamsE,@function
        .size           _ZN7cutlass13device_kernelINS_4gemm6kernel13GemmUniversalIN4cute5tupleIJiiiiEEENS1_10collective13CollectiveMmaINS1_37MainloopSm90TmaGmmaWarpSpecializedFP8ILi4ENS5_IJNS4_1CILi2EEESB_NSA_ILi1EEEEEENS1_35KernelTmaWarpSpecializedCooperativeEEENS5_IJNSA_ILi256EEESG_NSA_ILi32EEEEEENS_12float_e4m3_tENS5_IJlSC_lEEESJ_SK_NS4_8TiledMMAINS4_8MMA_AtomIJNS4_4SM904GMMA31MMA_64x256x32_F32E4M3E4M3_SS_TNILNSO_7ScaleInE1ELSQ_1EEEEEENS4_6LayoutINS5_IJSB_SC_SC_EEENS5_IJSC_NSA_ILi0EEESV_EEEEENS5_IJNS4_10UnderscoreESY_SY_EEEEENS4_23SM90_TMA_LOAD_MULTICASTENS4_14ComposedLayoutINS4_7SwizzleILi1ELi4ELi3EEENS4_18smem_ptr_flag_bitsILi8EEENST_INS5_IJNSA_ILi8EEESH_EEENS5_IJSH_SC_EEEEEEEvNS4_8identityES11_S1B_vS1C_EENS_8epilogue10collective6detail29Sm90TmaWarpSpecializedAdapterINS1F_15DefaultEpilogueISJ_SK_SK_NS1E_6thread17LinearCombinationISJ_Li1EffLNS1J_9ScaleType4KindE0ELNS_15FloatRoundStyleE2ESJ_EENS1_15EpilogueDefaultEEEEEvvEEEEvNT_6ParamsE,(.L_x_588 - _ZN7cutlass13device_kernelINS_4gemm6kernel13GemmUniversalIN4cute5tupleIJiiiiEEENS1_10collective13CollectiveMmaINS1_37MainloopSm90TmaGmmaWarpSpecializedFP8ILi4ENS5_IJNS4_1CILi2EEESB_NSA_ILi1EEEEEENS1_35KernelTmaWarpSpecializedCooperativeEEENS5_IJNSA_ILi256EEESG_NSA_ILi32EEEEEENS_12float_e4m3_tENS5_IJlSC_lEEESJ_SK_NS4_8TiledMMAINS4_8MMA_AtomIJNS4_4SM904GMMA31MMA_64x256x32_F32E4M3E4M3_SS_TNILNSO_7ScaleInE1ELSQ_1EEEEEENS4_6LayoutINS5_IJSB_SC_SC_EEENS5_IJSC_NSA_ILi0EEESV_EEEEENS5_IJNS4_10UnderscoreESY_SY_EEEEENS4_23SM90_TMA_LOAD_MULTICASTENS4_14ComposedLayoutINS4_7SwizzleILi1ELi4ELi3EEENS4_18smem_ptr_flag_bitsILi8EEENST_INS5_IJNSA_ILi8EEESH_EEENS5_IJSH_SC_EEEEEEEvNS4_8identityES11_S1B_vS1C_EENS_8epilogue10collective6detail29Sm90TmaWarpSpecializedAdapterINS1F_15DefaultEpilogueISJ_SK_SK_NS1E_6thread17LinearCombinationISJ_Li1EffLNS1J_9ScaleType4KindE0ELNS_15FloatRoundStyleE2ESJ_EENS1_15EpilogueDefaultEEEEEvvEEEEvNT_6ParamsE)
        .other          _ZN7cutlass13device_kernelINS_4gemm6kernel13GemmUniversalIN4cute5tupleIJiiiiEEENS1_10collective13CollectiveMmaINS1_37MainloopSm90TmaGmmaWarpSpecializedFP8ILi4ENS5_IJNS4_1CILi2EEESB_NSA_ILi1EEEEEENS1_35KernelTmaWarpSpecializedCooperativeEEENS5_IJNSA_ILi256EEESG_NSA_ILi32EEEEEENS_12float_e4m3_tENS5_IJlSC_lEEESJ_SK_NS4_8TiledMMAINS4_8MMA_AtomIJNS4_4SM904GMMA31MMA_64x256x32_F32E4M3E4M3_SS_TNILNSO_7ScaleInE1ELSQ_1EEEEEENS4_6LayoutINS5_IJSB_SC_SC_EEENS5_IJSC_NSA_ILi0EEESV_EEEEENS5_IJNS4_10UnderscoreESY_SY_EEEEENS4_23SM90_TMA_LOAD_MULTICASTENS4_14ComposedLayoutINS4_7SwizzleILi1ELi4ELi3EEENS4_18smem_ptr_flag_bitsILi8EEENST_INS5_IJNSA_ILi8EEESH_EEENS5_IJSH_SC_EEEEEEEvNS4_8identityES11_S1B_vS1C_EENS_8epilogue10collective6detail29Sm90TmaWarpSpecializedAdapterINS1F_15DefaultEpilogueISJ_SK_SK_NS1E_6thread17LinearCombinationISJ_Li1EffLNS1J_9ScaleType4KindE0ELNS_15FloatRoundStyleE2ESJ_EENS1_15EpilogueDefaultEEEEEvvEEEEvNT_6ParamsE,@"STO_CUDA_ENTRY STV_DEFAULT"
_ZN7cutlass13device_kernelINS_4gemm6kernel13GemmUniversalIN4cute5tupleIJiiiiEEENS1_10collective13CollectiveMmaINS1_37MainloopSm90TmaGmmaWarpSpecializedFP8ILi4ENS5_IJNS4_1CILi2EEESB_NSA_ILi1EEEEEENS1_35KernelTmaWarpSpecializedCooperativeEEENS5_IJNSA_ILi256EEESG_NSA_ILi32EEEEEENS_12float_e4m3_tENS5_IJlSC_lEEESJ_SK_NS4_8TiledMMAINS4_8MMA_AtomIJNS4_4SM904GMMA31MMA_64x256x32_F32E4M3E4M3_SS_TNILNSO_7ScaleInE1ELSQ_1EEEEEENS4_6LayoutINS5_IJSB_SC_SC_EEENS5_IJSC_NSA_ILi0EEESV_EEEEENS5_IJNS4_10UnderscoreESY_SY_EEEEENS4_23SM90_TMA_LOAD_MULTICASTENS4_14ComposedLayoutINS4_7SwizzleILi1ELi4ELi3EEENS4_18smem_ptr_flag_bitsILi8EEENST_INS5_IJNSA_ILi8EEESH_EEENS5_IJSH_SC_EEEEEEEvNS4_8identityES11_S1B_vS1C_EENS_8epilogue10collective6detail29Sm90TmaWarpSpecializedAdapterINS1F_15DefaultEpilogueISJ_SK_SK_NS1E_6thread17LinearCombinationISJ_Li1EffLNS1J_9ScaleType4KindE0ELNS_15FloatRoundStyleE2ESJ_EENS1_15EpilogueDefaultEEEEEvvEEEEvNT_6ParamsE:
[----:B------:R-:W0:Y:S02]  /*0000*/  LDC R1, c[0x0][0x28] ;  /* 0x00000a00ff017b82 */ /* 0x000e240000000800 */
[----:B0-----:R-:W-:Y:S01]  /*0010*/  VIADD R1, R1, 0xfffff988 ;  /* 0xfffff98801017836 */ /* 0x001fe20000000000 */
[----:B------:R-:W0:Y:S01]  /*0020*/  S2R R4, SR_TID.X ;  /* 0x0000000000047919 */ /* 0x000e220000002100 */
[----:B------:R-:W-:Y:S01]  /*0030*/  ELECT P0, URZ, PT ;  /* 0x00000000003f782f */ /* 0x000fe20003800000 */
[----:B------:R-:W-:Y:S01]  /*0040*/  BSSY B0, `(.L_x_0) ;  /* 0x0000015000007945 */ /* 0x000fe20003800000 */
[--C-:B0-----:R-:W-:Y:S02]  /*0050*/  SHF.R.U32.HI R0, RZ, 0x5, R4.reuse ;  /* 0x00000005ff007819 */ /* 0x101fe40000011604 */
[----:B------:R-:W-:-:S03]  /*0060*/  SHF.R.U32.HI R2, RZ, 0x7, R4 ;  /* 0x00000007ff027819 */ /* 0x000fc60000011604 */
[----:B------:R-:W0:Y:S04]  /*0070*/  SHFL.IDX PT, R3, R0, RZ, 0x1f ;  /* 0x00001fff00037589 */ /* 0x000e2800000e0000 */
[----:B------:R-:W1:Y:S01]  /*0080*/  SHFL.IDX PT, R2, R2, RZ, 0x1f ;  /* 0x00001fff02027589 */ /* 0x000e6200000e0000 */
[----:B0-----:R-:W-:Y:S02]  /*0090*/  R2UR UR4, R3 ;  /* 0x00000000030472ca */ /* 0x001fe400000e0000 */
[----:B-1----:R-:W-:-:S11]  /*00a0*/  R2UR UR6, R2 ;  /* 0x00000000020672ca */ /* 0x002fd600000e0000 */
[----:B------:R-:W-:Y:S02]  /*00b0*/  USHF.R.S32.HI UR5, URZ, 0x1f, UR4 ;  /* 0x0000001f3f057899 */ /* 0x000fe40008011404 */
[----:B------:R-:W-:Y:S02]  /*00c0*/  ISETP.NE.OR P0, PT, RZ, UR4, !P0 ;  /* 0x00000004ff007c0c */ /* 0x000fe4000c705670 */
[----:B------:R-:W-:-:S04]  /*00d0*/  ULEA.HI UR5, UR5, UR4, URZ, 0x2 ;  /* 0x0000000405057291 */ /* 0x000fc8000f8f103f */
[----:B------:R-:W-:-:S04]  /*00e0*/  ULOP3.LUT UR5, UR5, 0xfffffffc, URZ, 0xc0, !UPT ;  /* 0xfffffffc05057892 */ /* 0x000fc8000f8ec03f */
[----:B------:R-:W-:-:S03]  /*00f0*/  UIADD3 UR8, UR4, -UR5, URZ ;  /* 0x8000000504087290 */ /* 0x000fc6000fffe03f */
[----:B------:R-:W-:Y:S09]  /*0100*/  @P0 BRA `(.L_x_1) ;  /* 0x0000000000200947 */ /* 0x000ff20003800000 */
[----:B------:R-:W-:Y:S02]  /*0110*/  ULDC.64 UR4, c[0x0][0x198] ;  /* 0x0000660000047ab9 */ /* 0x000fe40000000a00 */
[----:B------:R-:W-:Y:S02]  /*0120*/  UIADD3 UR10, UP0, UR4, 0xf0, URZ ;  /* 0x000000f0040a7890 */ /* 0x000fe4000ff1e03f */
[----:B------:R-:W-:Y:S02]  /*0130*/  UIADD3 UR4, UP1, UR4, 0x1f0, URZ ;  /* 0x000001f004047890 */ /* 0x000fe4000ff3e03f */
[----:B------:R-:W-:Y:S02]  /*0140*/  UIADD3.X UR11, URZ, UR5, URZ, UP0, !UPT ;  /* 0x000000053f0b7290 */ /* 0x000fe400087fe43f */
[----:B------:R-:W-:-:S07]  /*0150*/  UIADD3.X UR5, URZ, UR5, URZ, UP1, !UPT ;  /* 0x000000053f057290 */ /* 0x000fce0008ffe43f */
[----:B------:R0:W-:Y:S02]  /*0160*/  UTMACCTL.PF [UR10] ;  /* 0x000000000a0079b9 */ /* 0x0001e40008040000 */
[----:B------:R0:W-:Y:S02]  /*0170*/  UTMACCTL.PF [UR4] ;  /* 0x00000000040079b9 */ /* 0x0001e40008040000 */
[----:B0-----:R-:W-:Y:S01]  /*0180*/  NOP ;  /* 0x0000000000007918 */ /* 0x001fe20000000000 */
.L_x_1:
[----:B------:R-:W-:Y:S05]  /*0190*/  BSYNC B0 ;  /* 0x0000000000007941 */ /* 0x000fea0003800000 */
.L_x_0:
[----:B------:R-:W0:Y:S01]  /*01a0*/  SHFL.IDX PT, R3, R0, RZ, 0x1f ;  /* 0x00001fff00037589 */ /* 0x000e2200000e0000 */
[----:B------:R-:W-:Y:S01]  /*01b0*/  UISETP.NE.AND UP0, UPT, UR8, 0x3, UPT ;  /* 0x000000030800788c */ /* 0x000fe2000bf05270 */
[----:B------:R-:W-:Y:S01]  /*01c0*/  ISETP.NE.AND P1, PT, RZ, UR6, PT ;  /* 0x00000006ff007c0c */ /* 0x000fe2000bf25270 */
[----:B------:R-:W-:Y:S02]  /*01d0*/  UIADD3 UR10, UR6, -0x1, URZ ;  /* 0xffffffff060a7890 */ /* 0x000fe4000fffe03f */
[----:B------:R-:W-:Y:S02]  /*01e0*/  UISETP.EQ.OR UP0, UPT, UR8, URZ, !UP0 ;  /* 0x0000003f0800728c */ /* 0x000fe4000c702670 */
[----:B------:R-:W-:Y:S02]  /*01f0*/  UISETP.GE.U32.AND UP1, UPT, UR10, 0x2, UPT ;  /* 0x000000020a00788c */ /* 0x000fe4000bf26070 */
[----:B------:R-:W-:-:S04]  /*0200*/  UISETP.EQ.AND UP0, UPT, UR6, URZ, UP0 ;  /* 0x0000003f0600728c */ /* 0x000fc80008702270 */
[----:B------:R-:W-:-:S04]  /*0210*/  USEL UR13, URZ, 0x1, !UP0 ;  /* 0x000000013f0d7887 */ /* 0x000fc8000c000000 */
[----:B------:R-:W-:Y:S01]  /*0220*/  USEL UR13, UR13, 0x2, UP1 ;  /* 0x000000020d0d7887 */ /* 0x000fe20008800000 */
[----:B0-----:R-:W-:-:S13]  /*0230*/  ISETP.NE.AND P0, PT, R3, RZ, PT ;  /* 0x000000ff0300720c */ /* 0x001fda0003f05270 */
[----:B------:R-:W-:Y:S05]  /*0240*/  @P0 BRA `(.L_x_2) ;  /* 0x0000000000580947 */ /* 0x000fea0003800000 */
[----:B------:R-:W0:Y:S01]  /*0250*/  S2UR UR9, SR_CgaCtaId ;  /* 0x00000000000979c3 */ /* 0x000e220000008800 */
[----:B------:R-:W-:Y:S01]  /*0260*/  UMOV UR4, 0x400 ;  /* 0x0000040000047882 */ /* 0x000fe20000000000 */
[----:B------:R-:W-:Y:S01]  /*0270*/  UMOV UR5, 0x1 ;  /* 0x0000000100057882 */ /* 0x000fe20000000000 */
[----:B------:R-:W-:Y:S01]  /*0280*/  UMOV UR6, 0x6 ;  /* 0x0000000600067882 */ /* 0x000fe20000000000 */
[----:B------:R-:W-:Y:S01]  /*0290*/  ELECT P0, URZ, PT ;  /* 0x00000000003f782f */ /* 0x000fe20003800000 */
[----:B------:R-:W-:-:S04]  /*02a0*/  UIADD3 UR6, -UR6, 0x100000, URZ ;  /* 0x0010000006067890 */ /* 0x000fc8000fffe13f */
[----:B------:R-:W-:Y:S02]  /*02b0*/  USHF.L.U32 UR7, UR6, 0xb, URZ ;  /* 0x0000000b06077899 */ /* 0x000fe4000800063f */
[----:B------:R-:W-:Y:S02]  /*02c0*/  USHF.L.U32 UR6, UR6, 0x1, URZ ;  /* 0x0000000106067899 */ /* 0x000fe4000800063f */
[----:B0-----:R-:W-:Y:S02]  /*02d0*/  ULEA UR9, UR9, UR4, 0x18 ;  /* 0x0000000409097291 */ /* 0x001fe4000f8ec03f */
[----:B------:R-:W-:-:S04]  /*02e0*/  UIADD3 UR4, -UR5, 0x100000, URZ ;  /* 0x0010000005047890 */ /* 0x000fc8000fffe13f */
[----:B------:R-:W-:Y:S02]  /*02f0*/  USHF.L.U32 UR5, UR4, 0xb, URZ ;  /* 0x0000000b04057899 */ /* 0x000fe4000800063f */
[----:B------:R-:W-:Y:S01]  /*0300*/  USHF.L.U32 UR4, UR4, 0x1, URZ ;  /* 0x0000000104047899 */ /* 0x000fe2000800063f */
[----:B------:R-:W0:Y:S11]  /*0310*/  FENCE.VIEW.ASYNC.S ;  /* 0x00000000000073c6 */ /* 0x000e360000000000 */
[----:B0-----:R0:W1:Y:S01]  /*0320*/  SYNCS.EXCH.64 URZ, [UR9], UR4 ;  /* 0x00000004093f75b2 */ /* 0x0010620008000100 */
[----:B------:R0:W2:Y:S01]  /*0330*/  SYNCS.EXCH.64 URZ, [UR9+0x20], UR6 ;  /* 0x00002006093f75b2 */ /* 0x0000a20008000100 */
[----:B------:R0:W3:Y:S01]  /*0340*/  SYNCS.EXCH.64 URZ, [UR9+0x8], UR4 ;  /* 0x00000804093f75b2 */ /* 0x0000e20008000100 */
[----:B------:R0:W4:Y:S01]  /*0350*/  SYNCS.EXCH.64 URZ, [UR9+0x28], UR6 ;  /* 0x00002806093f75b2 */ /* 0x0001220008000100 */
[----:B------:R0:W0:Y:S01]  /*0360*/  SYNCS.EXCH.64 URZ, [UR9+0x10], UR4 ;  /* 0x00001004093f75b2 */ /* 0x0000220008000100 */
[----:B------:R0:W0:Y:S01]  /*0370*/  SYNCS.EXCH.64 URZ, [UR9+0x30], UR6 ;  /* 0x00003006093f75b2 */ /* 0x0000220008000100 */
[----:B------:R0:W0:Y:S01]  /*0380*/  SYNCS.EXCH.64 URZ, [UR9+0x18], UR4 ;  /* 0x00001804093f75b2 */ /* 0x0000220008000100 */
[----:B------:R0:W0:Y:S01]  /*0390*/  SYNCS.EXCH.64 URZ, [UR9+0x38], UR6 ;  /* 0x00003806093f75b2 */ /* 0x0000220008000100 */
[----:B------:R-:W-:Y:S01]  /*03a0*/  NOP ;  /* 0x0000000000007918 */ /* 0x000fe20000000000 */
.L_x_2:
[----:B------:R-:W-:Y:S01]  /*03b0*/  SHF.R.S32.HI R2, RZ, 0x1f, R4 ;  /* 0x0000001fff027819 */ /* 0x000fe20000011404 */
[----:B------:R-:W5:Y:S01]  /*03c0*/  SHFL.IDX PT, R0, R0, RZ, 0x1f ;  /* 0x00001fff00007589 */ /* 0x000f6200000e0000 */
[----:B0-----:R-:W0:Y:S01]  /*03d0*/  S2UR UR9, SR_CTAID.X ;  /* 0x00000000000979c3 */ /* 0x001e220000002500 */
[----:B------:R-:W-:Y:S02]  /*03e0*/  ELECT P0, URZ, PT ;  /* 0x00000000003f782f */ /* 0x000fe40003800000 */
[----:B------:R-:W-:Y:S01]  /*03f0*/  LEA.HI R2, R2, R4, RZ, 0x7 ;  /* 0x0000000402027211 */ /* 0x000fe200078f38ff */
[----:B------:R-:W-:Y:S01]  /*0400*/  ULDC UR4, c[0x0][0x150] ;  /* 0x0000540000047ab9 */ /* 0x000fe20000000800 */
[----:B------:R-:W-:Y:S01]  /*0410*/  SHF.R.S32.HI R6, RZ, 0x1f, R3 ;  /* 0x0000001fff067819 */ /* 0x000fe20000011403 */
[----:B------:R-:W-:Y:S01]  /*0420*/  NOP ;  /* 0x0000000000007918 */ /* 0x000fe20000000000 */
[----:B------:R-:W-:Y:S01]  /*0430*/  LOP3.LUT R2, R2, 0xffffff80, RZ, 0xc0, !PT ;  /* 0xffffff8002027812 */ /* 0x000fe200078ec0ff */
[----:B------:R-:W-:Y:S01]  /*0440*/  NOP ;  /* 0x0000000000007918 */ /* 0x000fe20000000000 */
[----:B------:R-:W-:Y:S01]  /*0450*/  LEA.HI R6, R6, R3, RZ, 0x2 ;  /* 0x0000000306067211 */ /* 0x000fe200078f10ff */
[----:B------:R-:W1:Y:S02]  /*0460*/  LDC R8, c[0x0][0x144] ;  /* 0x00005100ff087b82 */ /* 0x000e640000000800 */
[----:B------:R-:W-:Y:S01]  /*0470*/  IMAD.IADD R4, R4, 0x1, -R2 ;  /* 0x0000000104047824 */ /* 0x000fe200078e0a02 */
[----:B------:R-:W-:Y:S01]  /*0480*/  LOP3.LUT R6, R6, 0x3ffffffc, RZ, 0xc0, !PT ;  /* 0x3ffffffc06067812 */ /* 0x000fe200078ec0ff */
[----:B------:R-:W2:Y:S03]  /*0490*/  S2R R2, SR_CTAID.Y ;  /* 0x0000000000027919 */ /* 0x000ea60000002600 */
[----:B------:R-:W-:Y:S01]  /*04a0*/  SHF.R.S32.HI R5, RZ, 0x1f, R4 ;  /* 0x0000001fff057819 */ /* 0x000fe20000011404 */
[----:B------:R-:W-:Y:S01]  /*04b0*/  IMAD.IADD R6, R3, 0x1, -R6 ;  /* 0x0000000103067824 */ /* 0x000fe200078e0a06 */
[----:B------:R-:W3:Y:S02]  /*04c0*/  LDC R13, c[0x0][0x148] ;  /* 0x00005200ff0d7b82 */ /* 0x000ee40000000800 */
[----:B------:R-:W-:-:S02]  /*04d0*/  LEA.HI R5, R5, R4, RZ, 0x3 ;  /* 0x0000000405057211 */ /* 0x000fc400078f18ff */
[----:B-----5:R-:W-:Y:S02]  /*04e0*/  ISETP.NE.OR P0, PT, R0, RZ, !P0 ;  /* 0x000000ff0000720c */ /* 0x020fe40004705670 */
[--C-:B------:R-:W-:Y:S02]  /*04f0*/  SHF.R.S32.HI R0, RZ, 0x3, R5.reuse ;  /* 0x00000003ff007819 */ /* 0x100fe40000011405 */
[----:B------:R-:W-:Y:S02]  /*0500*/  SHF.R.S32.HI R5, RZ, 0x1f, R5 ;  /* 0x0000001fff057819 */ /* 0x000fe40000011405 */
[----:B0-----:R-:W-:Y:S02]  /*0510*/  I2FP.F32.U32 R7, UR9 ;  /* 0x0000000900077c45 */ /* 0x001fe40008201000 */
[----:B------:R-:W-:-:S03]  /*0520*/  LEA.HI R5, R5, R0, RZ, 0x2 ;  /* 0x0000000005057211 */ /* 0x000fc600078f10ff */
[----:B------:R-:W-:Y:S01]  /*0530*/  FMUL R7, R7, UR4 ;  /* 0x0000000407077c20 */ /* 0x000fe20008400000 */
[----:B------:R-:W-:Y:S01]  /*0540*/  LOP3.LUT R5, R5, 0xfffffffc, RZ, 0xc0, !PT ;  /* 0xfffffffc05057812 */ /* 0x000fe200078ec0ff */
[----:B------:R-:W-:Y:S01]  /*0550*/  VOTEU.ALL UP0, P0 ;  /* 0x00000000003f7886 */ /* 0x000fe20000000000 */
[----:B------:R-:W-:Y:S01]  /*0560*/  ULDC UR4, c[0x0][0x154] ;  /* 0x0000550000047ab9 */ /* 0x000fe20000000800 */
[----:B------:R-:W-:Y:S02]  /*0570*/  VOTEU.ALL UP1, P0 ;  /* 0x00000000003f7886 */ /* 0x000fe40000020000 */
[----:B------:R-:W0:Y:S01]  /*0580*/  F2I.U32.TRUNC.NTZ R7, R7 ;  /* 0x0000000700077305 */ /* 0x000e22000020f000 */
[----:B------:R-:W-:Y:S01]  /*0590*/  IMAD.IADD R5, R0, 0x1, -R5 ;  /* 0x0000000100057824 */ /* 0x000fe200078e0a05 */
[----:B------:R-:W5:Y:S01]  /*05a0*/  @!UP0 S2UR UR7, SR_CgaCtaId ;  /* 0x00000000000789c3 */ /* 0x000f620000008800 */
[----:B------:R-:W-:Y:S02]  /*05b0*/  @!UP0 UMOV UR6, 0x400 ;  /* 0x0000040000068882 */ /* 0x000fe40000000000 */
[----:B------:R-:W-:Y:S01]  /*05c0*/  IMAD R5, R6, 0x4, R5 ;  /* 0x0000000406057824 */ /* 0x000fe200078e0205 */
[----:B--2---:R-:W-:-:S04]  /*05d0*/  I2FP.F32.U32 R6, R2 ;  /* 0x0000000200067245 */ /* 0x004fc80000201000 */
[----:B------:R-:W-:Y:S01]  /*05e0*/  LEA.HI R0, R5, R5, RZ, 0x1 ;  /* 0x0000000505007211 */ /* 0x000fe200078f08ff */
[----:B------:R-:W-:Y:S01]  /*05f0*/  FMUL R6, R6, UR4 ;  /* 0x0000000406067c20 */ /* 0x000fe20008400000 */
[----:B------:R-:W-:Y:S02]  /*0600*/  UMOV UR4, 0x20 ;  /* 0x0000002000047882 */ /* 0x000fe40000000000 */
[----:B------:R-:W-:Y:S01]  /*0610*/  LOP3.LUT R0, R0, 0xfffffffe, RZ, 0xc0, !PT ;  /* 0xfffffffe00007812 */ /* 0x000fe200078ec0ff */
[----:B0-----:R-:W-:Y:S01]  /*0620*/  IMAD.MOV R11, RZ, RZ, -R7 ;  /* 0x000000ffff0b7224 */ /* 0x001fe200078e0a07 */
[----:B------:R-:W-:-:S04]  /*0630*/  @!UP0 UIADD3 UR4, -UR4, 0x100000, URZ ;  /* 0x0010000004048890 */ /* 0x000fc8000fffe13f */
[----:B------:R-:W-:Y:S02]  /*0640*/  @!UP0 USHF.L.U32 UR5, UR4, 0xb, URZ ;  /* 0x0000000b04058899 */ /* 0x000fe4000800063f */
[----:B------:R-:W-:Y:S01]  /*0650*/  @!UP0 USHF.L.U32 UR4, UR4, 0x1, URZ ;  /* 0x0000000104048899 */ /* 0x000fe2000800063f */
[----:B------:R-:W0:Y:S01]  /*0660*/  F2I.U32.TRUNC.NTZ R6, R6 ;  /* 0x0000000600067305 */ /* 0x000e22000020f000 */
[----:B------:R-:W2:Y:S01]  /*0670*/  LDC R7, c[0x0][0x140] ;  /* 0x00005000ff077b82 */ /* 0x000ea20000000800 */
[----:B-1----:R-:W-:Y:S02]  /*0680*/  IMAD R11, R8, R11, UR9 ;  /* 0x00000009080b7e24 */ /* 0x002fe4000f8e020b */
[----:B------:R-:W-:-:S05]  /*0690*/  IMAD.IADD R0, R5, 0x1, -R0 ;  /* 0x0000000105007824 */ /* 0x000fca00078e0a00 */
[----:B------:R-:W-:Y:S01]  /*06a0*/  ISETP.NE.AND P2, PT, R0, R11, PT ;  /* 0x0000000b0000720c */ /* 0x000fe20003f45270 */
[C---:B------:R-:W-:Y:S01]  /*06b0*/  IMAD.SHL.U32 R0, R5.reuse, 0x4, RZ ;  /* 0x0000000405007824 */ /* 0x040fe200078e00ff */
[----:B-----5:R-:W-:Y:S01]  /*06c0*/  @!UP0 ULEA UR6, UR7, UR6, 0x18 ;  /* 0x0000000607068291 */ /* 0x020fe2000f8ec03f */
[----:B------:R-:W-:Y:S01]  /*06d0*/  VOTEU.ALL UP0, P0 ;  /* 0x00000000003f7886 */ /* 0x000fe20000000000 */
[----:B------:R-:W-:Y:S01]  /*06e0*/  LOP3.LUT P0, RZ, R4, 0x7, RZ, 0xc0, !PT ;  /* 0x0000000704ff7812 */ /* 0x000fe2000780c0ff */
[----:B0-----:R-:W-:Y:S01]  /*06f0*/  IMAD.MOV R12, RZ, RZ, -R6 ;  /* 0x000000ffff0c7224 */ /* 0x001fe200078e0a06 */
[----:B------:R-:W-:-:S03]  /*0700*/  LOP3.LUT R9, R5, 0xc, R0, 0x78, !PT ;  /* 0x0000000c05097812 */ /* 0x000fc600078e7800 */
[----:B---3--:R-:W-:Y:S01]  /*0710*/  IMAD R5, R13, R12, R2 ;  /* 0x0000000c0d057224 */ /* 0x008fe200078e0202 */
[C---:B------:R-:W-:Y:S01]  /*0720*/  ISETP.LT.U32.AND P0, PT, R9.reuse, 0x4, !P0 ;  /* 0x000000040900780c */ /* 0x040fe20004701070 */
[----:B------:R0:W-:Y:S02]  /*0730*/  STL [R1+0x45c], R9 ;  /* 0x00045c0901007387 */ /* 0x0001e40000100800 */
[----:B------:R-:W-:Y:S02]  /*0740*/  @P2 LEA.HI R0, R9, R9, RZ, 0x1 ;  /* 0x0000000909002211 */ /* 0x000fe400078f08ff */
[----:B------:R-:W1:Y:S02]  /*0750*/  FENCE.VIEW.ASYNC.S ;  /* 0x00000000000073c6 */ /* 0x000e640000000000 */
[----:B-1----:R0:W1:Y:S01]  /*0760*/  @!UP0 SYNCS.EXCH.64 URZ, [UR6+0x50], UR4 ;  /* 0x00005004063f85b2 */ /* 0x0020620008000100 */
[----:B--2---:R-:W-:Y:S02]  /*0770*/  ISETP.EQ.U32.AND P5, PT, R7, 0x1, PT ;  /* 0x000000010700780c */ /* 0x004fe40003fa2070 */
[----:B------:R-:W-:-:S04]  /*0780*/  @P2 SHF.R.S32.HI R0, RZ, 0x1, R0 ;  /* 0x00000001ff002819 */ /* 0x000fc80000011400 */
[----:B------:R-:W-:Y:S01]  /*0790*/  @P2 ISETP.NE.AND P3, PT, R0, R5, PT ;  /* 0x000000050000220c */ /* 0x000fe20003f65270 */
[----:B------:R-:W-:Y:S01]  /*07a0*/  IMAD.MOV.U32 R0, RZ, RZ, 0x1 ;  /* 0x00000001ff007424 */ /* 0x000fe200078e00ff */
[----:B------:R-:W-:Y:S02]  /*07b0*/  SEL R5, RZ, 0x1, !P0 ;  /* 0x00000001ff057807 */ /* 0x000fe40004000000 */
[----:B------:R-:W-:-:S04]  /*07c0*/  @P2 SEL R0, RZ, 0x1, P3 ;  /* 0x00000001ff002807 */ /* 0x000fc80001800000 */
[----:B------:R-:W-:Y:S01]  /*07d0*/  LOP3.LUT R0, R0, R5, RZ, 0xc0, !PT ;  /* 0x0000000500007212 */ /* 0x000fe200078ec0ff */
[----:B------:R0:W2:Y:S01]  /*07e0*/  @!UP1 SYNCS.EXCH.64 URZ, [UR6+0x58], UR4 ;  /* 0x00005804063f95b2 */ /* 0x0000a20008000100 */
[----:B------:R-:W-:-:S03]  /*07f0*/  NOP ;  /* 0x0000000000007918 */ /* 0x000fc60000000000 */
[----:B------:R0:W-:Y:S01]  /*0800*/  STL [R1+0x458], R0 ;  /* 0x0004580001007387 */ /* 0x0001e20000100800 */
[----:B-1----:R-:W-:Y:S05]  /*0810*/  @!P5 BRA `(.L_x_3) ;  /* 0x000000000008d947 */ /* 0x002fea0003800000 */
[----:B--2-4-:R-:W-:Y:S01]  /*0820*/  UCGABAR_ARV ;  /* 0x00000000000079c7 */ /* 0x014fe20008000000 */
[----:B------:R-:W-:Y:S05]  /*0830*/  BRA `(.L_x_4) ;  /* 0x0000000000047947 */ /* 0x000fea0003800000 */
.L_x_3:
[----:B--2-4-:R-:W-:Y:S01]  /*0840*/  NOP ;  /* 0x0000000000007918 */ /* 0x014fe20000000000 */
.L_x_4:
[----:B0-----:R-:W0:Y:S01]  /*0850*/  LDC R0, c[0x0][0x65c] ;  /* 0x00019700ff007b82 */ /* 0x001e220000000800 */
[----:B------:R-:W-:Y:S02]  /*0860*/  IMAD.U32 R4, RZ, RZ, UR9 ;  /* 0x00000009ff047e24 */ /* 0x000fe4000f8e00ff */
[----:B------:R-:W-:Y:S01]  /*0870*/  IMAD.MOV.U32 R5, RZ, RZ, RZ ;  /* 0x000000ffff057224 */ /* 0x000fe200078e00ff */
[----:B0-----:R-:W-:-:S13]  /*0880*/  ISETP.NE.AND P4, PT, R0, 0x1, PT ;  /* 0x000000010000780c */ /* 0x001fda0003f85270 */
[----:B------:R-:W0:Y:S01]  /*0890*/  @P4 LDC R7, c[0x0][0x10] ;  /* 0x00000400ff074b82 */ /* 0x000e220000000800 */
[----:B------:R-:W-:Y:S02]  /*08a0*/  @P4 IMAD.MOV.U32 R3, RZ, RZ, RZ ;  /* 0x000000ffff034224 */ /* 0x000fe400078e00ff */
[----:B------:R-:W-:-:S05]  /*08b0*/  @P4 IMAD.MOV.U32 R15, RZ, RZ, RZ ;  /* 0x000000ffff0f4224 */ /* 0x000fca00078e00ff */
[----:B------:R-:W1:Y:S01]  /*08c0*/  @!P4 LDC R9, c[0x0][0xc] ;  /* 0x00000300ff09cb82 */ /* 0x000e620000000800 */
[----:B0-----:R-:W-:-:S04]  /*08d0*/  @P4 IMAD.WIDE.U32 R6, R7, UR9, R2 ;  /* 0x0000000907064c25 */ /* 0x001fc8000f8e0002 */
[----:B------:R-:W-:Y:S02]  /*08e0*/  @P4 IMAD.MOV.U32 R8, RZ, RZ, R6 ;  /* 0x000000ffff084224 */ /* 0x000fe400078e0006 */
[----:B------:R-:W-:Y:S02]  /*08f0*/  @P4 IMAD.IADD R16, R7, 0x1, R15 ;  /* 0x0000000107104824 */ /* 0x000fe400078e020f */
[----:B-1----:R-:W-:-:S04]  /*0900*/  @!P4 IMAD.WIDE.U32 R4, R2, R9, R4 ;  /* 0x000000090204c225 */ /* 0x002fc800078e0004 */
[----:B------:R-:W-:Y:S02]  /*0910*/  @!P4 IMAD.MOV.U32 R8, RZ, RZ, R4 ;  /* 0x000000ffff08c224 */ /* 0x000fe400078e0004 */
[----:B------:R-:W-:-:S03]  /*0920*/  @!P4 IMAD.MOV.U32 R16, RZ, RZ, R5 ;  /* 0x000000ffff10c224 */ /* 0x000fc600078e0005 */
[----:B------:R0:W-:Y:S04]  /*0930*/  STL [R1+0x464], R8 ;  /* 0x0004640801007387 */ /* 0x0001e80000100800 */
[----:B------:R0:W-:Y:S01]  /*0940*/  STL [R1+0x460], R16 ;  /* 0x0004601001007387 */ /* 0x0001e20000100800 */
[----:B------:R-:W-:Y:S05]  /*0950*/  @!P5 BRA `(.L_x_5) ;  /* 0x00000000000cd947 */ /* 0x000fea0003800000 */
[----:B------:R-:W-:Y:S01]  /*0960*/  UCGABAR_WAIT ;  /* 0x0000000000007dc7 */ /* 0x000fe20008000000 */
[----:B------:R-:W-:Y:S01]  /*0970*/  CCTL.IVALL ;  /* 0x00000000ff00798f */ /* 0x000fe20002000000 */
[----:B------:R-:W-:Y:S05]  /*0980*/  BRA `(.L_x_6) ;  /* 0x0000000000047947 */ /* 0x000fea0003800000 */
.L_x_5:
[----:B------:R-:W-:Y:S06]  /*0990*/  BAR.SYNC.DEFER_BLOCKING 0x0 ;  /* 0x0000000000007b1d */ /* 0x000fec0000010000 */
.L_x_6:
[----:B------:R-:W-:Y:S05]  /*09a0*/  @!P1 BRA `(.L_x_7) ;  /* 0x00000214005c9947 */ /* 0x000fea0003800000 */
[----:B------:R-:W-:-:S06]  /*09b0*/  UISETP.GT.U32.AND UP0, UPT, UR10, 0x1, UPT ;  /* 0x000000010a00788c */ /* 0x000fcc000bf04070 */
[----:B------:R-:W-:-:S13]  /*09c0*/  PLOP3.LUT P0, PT, PT, PT, UP0, 0x80, 0x0 ;  /* 0x000000000000781c */ /* 0x000fda0003f0f008 */
[----:B------:R-:W-:Y:S05]  /*09d0*/  @P0 EXIT ;  /* 0x000000000000094d */ /* 0x000fea0003800000 */
[----:B------:R-:W-:Y:S01]  /*09e0*/  IMAD.MOV.U32 R5, RZ, RZ, -0x1 ;  /* 0xffffffffff057424 */ /* 0x000fe200078e00ff */
[----:B------:R-:W-:Y:S01]  /*09f0*/  ULDC.64 UR4, c[0x0][0x650] ;  /* 0x0001940000047ab9 */ /* 0x000fe20000000a00 */
[----:B------:R-:W-:Y:S01]  /*0a00*/  IMAD.MOV.U32 R4, RZ, RZ, -0x1 ;  /* 0xffffffffff047424 */ /* 0x000fe200078e00ff */
[----:B------:R-:W-:Y:S01]  /*0a10*/  ISETP.GE.U32.AND P0, PT, R8, UR4, PT ;  /* 0x0000000408007c0c */ /* 0x000fe2000bf06070 */
[----:B------:R-:W-:Y:S01]  /*0a20*/  UMOV UR14, 0xffffffff ;  /* 0xffffffff000e7882 */ /* 0x000fe20000000000 */
[----:B------:R1:W-:Y:S01]  /*0a30*/  STL [R1+0x46c], R5 ;  /* 0x00046c0501007387 */ /* 0x0003e20000100800 */
[----:B------:R-:W-:Y:S02]  /*0a40*/  PRMT R0, RZ, 0x7610, R0 ;  /* 0x00007610ff007816 */ /* 0x000fe40000000000 */
[----:B------:R-:W-:Y:S01]  /*0a50*/  ISETP.GE.U32.AND.EX P0, PT, R16, UR5, PT, P0 ;  /* 0x0000000510007c0c */ /* 0x000fe2000bf06100 */
[----:B------:R1:W-:-:S12]  /*0a60*/  STL [R1+0x468], R4 ;  /* 0x0004680401007387 */ /* 0x0003d80000100800 */
[----:B-1----:R-:W-:Y:S05]  /*0a70*/  @P0 BRA `(.L_x_8) ;  /* 0x00000004003c0947 */ /* 0x002fea0003800000 */
[----:B------:R-:W-:Y:S01]  /*0a80*/  ULDC.64 UR14, c[0x0][0x628] ;  /* 0x00018a00000e7ab9 */ /* 0x000fe20000000a00 */
[----:B------:R-:W1:Y:S01]  /*0a90*/  LDC.64 R6, c[0x0][0x620] ;  /* 0x00018800ff067b82 */ /* 0x000e620000000a00 */
[----:B------:R-:W-:Y:S01]  /*0aa0*/  ISETP.NE.U32.AND P0, PT, RZ, UR14, PT ;  /* 0x0000000eff007c0c */ /* 0x000fe2000bf05070 */
[----:B------:R-:W-:Y:S01]  /*0ab0*/  ULDC UR11, c[0x0][0x630] ;  /* 0x00018c00000b7ab9 */ /* 0x000fe20000000800 */
[----:B------:R-:W-:Y:S02]  /*0ac0*/  R2UR UR4, R8 ;  /* 0x00000000080472ca */ /* 0x000fe400000e0000 */
[----:B------:R-:W-:Y:S02]  /*0ad0*/  ISETP.NE.AND.EX P0, PT, RZ, UR15, PT, P0 ;  /* 0x0000000fff007c0c */ /* 0x000fe4000bf05300 */
[----:B------:R-:W-:-:S11]  /*0ae0*/  R2UR UR5, R16 ;  /* 0x00000000100572ca */ /* 0x000fd600000e0000 */
[----:B------:R-:W-:Y:S05]  /*0af0*/  @!P0 BRA `(.L_x_9) ;  /* 0x0000000000308947 */ /* 0x000fea0003800000 */
[----:B------:R-:W-:Y:S01]  /*0b00*/  R2UR UR4, R8 ;  /* 0x00000000080472ca */ /* 0x000fe200000e0000 */
[----:B------:R-:W-:Y:S01]  /*0b10*/  ULDC UR8, c[0x0][0x634] ;  /* 0x00018d0000087ab9 */ /* 0x000fe20000000800 */
[----:B------:R-:W-:-:S11]  /*0b20*/  R2UR UR10, R16 ;  /* 0x00000000100a72ca */ /* 0x000fd600000e0000 */
[----:B------:R-:W-:-:S04]  /*0b30*/  UIADD3 UR8, UP0, UR4, UR8, URZ ;  /* 0x0000000804087290 */ /* 0x000fc8000ff1e03f */
[----:B------:R-:W-:-:S04]  /*0b40*/  UIADD3.X UR10, URZ, UR10, URZ, UP0, !UPT ;  /* 0x0000000a3f0a7290 */ /* 0x000fc800087fe43f */
[----:B------:R-:W-:-:S04]  /*0b50*/  UIMAD.WIDE.U32 UR4, UR10, UR14, URZ ;  /* 0x0000000e0a0472a5 */ /* 0x000fc8000f8e003f */
[----:B------:R-:W-:Y:S02]  /*0b60*/  UIMAD.WIDE.U32 UR6, UP0, UR8, UR15, UR4 ;  /* 0x0000000f080672a5 */ /* 0x000fe4000f800004 */
[----:B------:R-:W-:Y:S02]  /*0b70*/  UIMAD.WIDE.U32 UR4, UR8, UR14, URZ ;  /* 0x0000000e080472a5 */ /* 0x000fe4000f8e003f */
[----:B------:R-:W-:Y:S02]  /*0b80*/  UIADD3.X UR9, URZ, URZ, URZ, UP0, !UPT ;  /* 0x0000003f3f097290 */ /* 0x000fe400087fe43f */
[----:B------:R-:W-:Y:S01]  /*0b90*/  UIADD3 URZ, UP0, UR5, UR6, URZ ;  /* 0x00000006053f7290 */ /* 0x000fe2000ff1e03f */
[----:B------:R-:W-:-:S03]  /*0ba0*/  UMOV UR8, UR7 ;  /* 0x0000000700087c82 */ /* 0x000fc60008000000 */
[----:B------:R-:W-:-:S12]  /*0bb0*/  UIMAD.WIDE.U32.X UR4, UR10, UR15, UR8, UP0 ;  /* 0x0000000f0a0472a5 */ /* 0x000fd800080e0408 */
.L_x_9:
[----:B------:R-:W-:Y:S01]  /*0bc0*/  USHF.R.U64 UR14, UR4, UR11, UR5 ;  /* 0x0000000b040e7299 */ /* 0x000fe20008001205 */
[----:B------:R-:W2:Y:S01]  /*0bd0*/  LDC.64 R20, c[0x0][0x640] ;  /* 0x00019000ff147b82 */ /* 0x000ea20000000a00 */
[----:B------:R-:W-:Y:S01]  /*0be0*/  USHF.R.U32.HI UR4, URZ, UR11, UR5 ;  /* 0x0000000b3f047299 */ /* 0x000fe20008011605 */
[----:B------:R-:W-:Y:S02]  /*0bf0*/  IMAD.MOV.U32 R4, RZ, RZ, R8 ;  /* 0x000000ffff047224 */ /* 0x000fe400078e0008 */
[----:B------:R-:W-:Y:S01]  /*0c00*/  IMAD R12, R13, R12, R2 ;  /* 0x0000000c0d0c7224 */ /* 0x000fe200078e0202 */
[----:B------:R-:W-:Y:S01]  /*0c10*/  IADD3 R3, P0, RZ, -UR14, RZ ;  /* 0x8000000eff037c10 */ /* 0x000fe2000ff1e0ff */
[----:B------:R-:W-:Y:S02]  /*0c20*/  IMAD.MOV.U32 R13, RZ, RZ, 0x1 ;  /* 0x00000001ff0d7424 */ /* 0x000fe400078e00ff */
[----:B------:R-:W3:Y:S02]  /*0c30*/  LDC R10, c[0x0][0x618] ;  /* 0x00018600ff0a7b82 */ /* 0x000ee40000000800 */
[----:B------:R-:W-:-:S04]  /*0c40*/  IMAD.X R5, RZ, RZ, ~UR4, P0 ;  /* 0x80000004ff057e24 */ /* 0x000fc800080e06ff */
[-C--:B-1----:R-:W-:Y:S02]  /*0c50*/  IMAD R0, R5, R6.reuse, RZ ;  /* 0x0000000605007224 */ /* 0x082fe400078e02ff */
[----:B------:R-:W1:Y:S01]  /*0c60*/  LDC R14, c[0x0][0x608] ;  /* 0x00018200ff0e7b82 */ /* 0x000e620000000800 */
[----:B------:R-:W-:Y:S02]  /*0c70*/  IMAD.MOV.U32 R5, RZ, RZ, R16 ;  /* 0x000000ffff057224 */ /* 0x000fe400078e0010 */
[----:B------:R-:W-:-:S05]  /*0c80*/  IMAD.WIDE.U32 R4, R3, R6, R4 ;  /* 0x0000000603047225 */ /* 0x000fca00078e0004 */
[----:B------:R-:W4:Y:S01]  /*0c90*/  LDC R18, c[0x0][0x658] ;  /* 0x00019600ff127b82 */ /* 0x000f220000000800 */
[----:B------:R-:W-:Y:S01]  /*0ca0*/  IMAD R3, R3, R7, R0 ;  /* 0x0000000703037224 */ /* 0x000fe200078e0200 */
[----:B--2---:R-:W-:-:S03]  /*0cb0*/  ISETP.NE.U32.AND P0, PT, R20, RZ, PT ;  /* 0x000000ff1400720c */ /* 0x004fc60003f05070 */
[----:B------:R-:W-:Y:S01]  /*0cc0*/  IMAD.IADD R3, R5, 0x1, R3 ;  /* 0x0000000105037824 */ /* 0x000fe200078e0203 */
[----:B------:R-:W-:Y:S01]  /*0cd0*/  ISETP.NE.AND.EX P0, PT, R21, RZ, PT, P0 ;  /* 0x000000ff1500720c */ /* 0x000fe20003f05300 */
[----:B------:R-:W-:Y:S01]  /*0ce0*/  IMAD.MOV.U32 R5, RZ, RZ, -0x1 ;  /* 0xffffffffff057424 */ /* 0x000fe200078e00ff */
[----:B0-----:R-:W0:Y:S02]  /*0cf0*/  LDC R16, c[0x0][0x600] ;  /* 0x00018000ff107b82 */ /* 0x001e240000000800 */
[-CC-:B---3--:R-:W-:Y:S02]  /*0d00*/  SHF.R.U64 R8, R4, R10.reuse, R3.reuse ;  /* 0x0000000a04087219 */ /* 0x188fe40000001203 */
[----:B------:R-:W-:-:S04]  /*0d10*/  SHF.R.U32.HI R3, RZ, R10, R3 ;  /* 0x0000000aff037219 */ /* 0x000fc80000011603 */
[----:B------:R-:W2:Y:S01]  /*0d20*/  LDC R15, c[0x0][0x648] ;  /* 0x00019200ff0f7b82 */ /* 0x000ea20000000800 */
[-CC-:B-1----:R-:W-:Y:S02]  /*0d30*/  SHF.R.U64 R23, R8, R14.reuse, R3.reuse ;  /* 0x0000000e08177219 */ /* 0x182fe40000001203 */
[----:B------:R-:W-:-:S05]  /*0d40*/  SHF.R.U32.HI R3, RZ, R14, R3 ;  /* 0x0000000eff037219 */ /* 0x000fca0000011603 */
[----:B------:R-:W1:Y:S01]  /*0d50*/  LDC R17, c[0x0][0x638] ;  /* 0x00018e00ff117b82 */ /* 0x000e620000000800 */
[-CC-:B----4-:R-:W-:Y:S02]  /*0d60*/  SHF.R.U64 R10, R23, R18.reuse, R3.reuse ;  /* 0x00000012170a7219 */ /* 0x190fe40000001203 */
[-C--:B------:R-:W-:Y:S02]  /*0d70*/  SHF.L.U32 R0, R5, R18.reuse, RZ ;  /* 0x0000001205007219 */ /* 0x080fe400000006ff */
[----:B------:R-:W-:Y:S01]  /*0d80*/  SHF.R.U32.HI R3, RZ, R18, R3 ;  /* 0x00000012ff037219 */ /* 0x000fe20000011603 */
[----:B------:R-:W-:Y:S01]  /*0d90*/  IMAD.MOV.U32 R2, RZ, RZ, R10 ;  /* 0x000000ffff027224 */ /* 0x000fe200078e000a */
[----:B------:R-:W-:Y:S01]  /*0da0*/  LOP3.LUT R0, RZ, R0, RZ, 0x33, !PT ;  /* 0x00000000ff007212 */ /* 0x000fe200078e33ff */
[----:B------:R-:W3:Y:S01]  /*0db0*/  LDC R19, c[0x0][0x610] ;  /* 0x00018400ff137b82 */ /* 0x000ee20000000800 */
[----:B------:R-:W-:Y:S05]  /*0dc0*/  @!P0 BRA `(.L_x_10) ;  /* 0x0000000000288947 */ /* 0x000fea0003800000 */
[----:B------:R-:W4:Y:S02]  /*0dd0*/  LDC R7, c[0x0][0x64c] ;  /* 0x00019300ff077b82 */ /* 0x000f240000000800 */
[----:B----4-:R-:W-:-:S05]  /*0de0*/  IADD3 R7, P0, R10, R7, RZ ;  /* 0x000000070a077210 */ /* 0x010fca0007f1e0ff */
[----:B------:R-:W-:-:S04]  /*0df0*/  IMAD.X R9, RZ, RZ, R3, P0 ;  /* 0x000000ffff097224 */ /* 0x000fc800000e0603 */
[----:B------:R-:W-:-:S04]  /*0e00*/  IMAD.WIDE.U32 R2, R9, R20, RZ ;  /* 0x0000001409027225 */ /* 0x000fc800078e00ff */
[----:B------:R-:W-:-:S04]  /*0e10*/  IMAD.WIDE.U32 R4, P0, R7, R21, R2 ;  /* 0x0000001507047225 */ /* 0x000fc80007800002 */
[----:B------:R-:W-:-:S04]  /*0e20*/  IMAD.WIDE.U32 R2, R7, R20, RZ ;  /* 0x0000001407027225 */ /* 0x000fc800078e00ff */
[----:B------:R-:W-:Y:S01]  /*0e30*/  IMAD.X R7, RZ, RZ, RZ, P0 ;  /* 0x000000ffff077224 */ /* 0x000fe200000e06ff */
[----:B------:R-:W-:Y:S01]  /*0e40*/  IADD3 RZ, P0, R3, R4, RZ ;  /* 0x0000000403ff7210 */ /* 0x000fe20007f1e0ff */
[----:B------:R-:W-:-:S04]  /*0e50*/  IMAD.MOV.U32 R6, RZ, RZ, R5 ;  /* 0x000000ffff067224 */ /* 0x000fc800078e0005 */
[----:B------:R-:W-:-:S08]  /*0e60*/  IMAD.WIDE.U32.X R2, R9, R21, R6, P0 ;  /* 0x0000001509027225 */ /* 0x000fd000000e0406 */
.L_x_10:
[----:B--2---:R-:W-:Y:S01]  /*0e70*/  SHF.R.U64 R4, R2, R15, R3 ;  /* 0x0000000f02047219 */ /* 0x004fe20000001203 */
[----:B0-----:R-:W-:Y:S01]  /*0e80*/  VIADD R5, R16, 0xffffffff ;  /* 0xffffffff10057836 */ /* 0x001fe20000000000 */
[----:B------:R-:W-:Y:S02]  /*0e90*/  SHF.L.U32 R2, R13, R18, RZ ;  /* 0x000000120d027219 */ /* 0x000fe400000006ff */
[----:B------:R-:W-:Y:S01]  /*0ea0*/  LOP3.LUT R3, R23, R0, RZ, 0xc0, !PT ;  /* 0x0000000017037212 */ /* 0x000fe200078ec0ff */
[----:B------:R-:W-:Y:S01]  /*0eb0*/  IMAD.MOV R6, RZ, RZ, -R4 ;  /* 0x000000ffff067224 */ /* 0x000fe200078e0a04 */
[----:B------:R-:W-:Y:S02]  /*0ec0*/  SEL R0, R11, R12, !P4 ;  /* 0x0000000c0b007207 */ /* 0x000fe40006000000 */
[----:B------:R-:W-:Y:S01]  /*0ed0*/  LOP3.LUT R5, R8, R5, RZ, 0xc0, !PT ;  /* 0x0000000508057212 */ /* 0x000fe200078ec0ff */
[----:B------:R-:W-:Y:S02]  /*0ee0*/  IMAD R7, R2, R4, R3 ;  /* 0x0000000402077224 */ /* 0x000fe400078e0203 */
[----:B-1----:R-:W-:-:S02]  /*0ef0*/  IMAD R3, R6, R17, R10 ;  /* 0x0000001106037224 */ /* 0x002fc400078e020a */
[----:B---3--:R-:W-:Y:S02]  /*0f00*/  IMAD R2, R7, R19, R0 ;  /* 0x0000001307027224 */ /* 0x008fe400078e0200 */
[----:B------:R-:W-:Y:S02]  /*0f10*/  IMAD R3, R3, R16, R5 ;  /* 0x0000001003037224 */ /* 0x000fe400078e0205 */
[----:B------:R-:W-:-:S03]  /*0f20*/  IMAD.MOV.U32 R0, RZ, RZ, 0x1 ;  /* 0x00000001ff007424 */ /* 0x000fc600078e00ff */
[----:B------:R-:W-:Y:S02]  /*0f30*/  SEL R4, R3, R2, !P4 ;  /* 0x0000000203047207 */ /* 0x000fe40006000000 */
[----:B------:R-:W-:-:S03]  /*0f40*/  SEL R2, R2, R3, !P4 ;  /* 0x0000000302027207 */ /* 0x000fc60006000000 */
[----:B------:R1:W-:Y:S04]  /*0f50*/  STL [R1+0x468], R4 ;  /* 0x0004680401007387 */ /* 0x0003e80000100800 */
[----:B------:R1:W-:Y:S02]  /*0f60*/  STL [R1+0x46c], R2 ;  /* 0x00046c0201007387 */ /* 0x0003e40000100800 */
.L_x_8:
[----:B------:R-:W-:-:S08]  /*0f70*/  NOP ;  /* 0x0000000000007918 */ /* 0x000fd00000000000 */
[----:B------:R-:W2:Y:S02]  /*0f80*/  USETMAXREG.TRY_ALLOC.CTAPOOL UP0, 0xf0 ;  /* 0x000000f0000079c8 */ /* 0x000ea40008000600 */
[----:B--2---:R-:W-:-:S13]  /*0f90*/  PLOP3.LUT P0, PT, PT, PT, UP0, 0x80, 0x0 ;  /* 0x000000000000781c */ /* 0x004fda0003f0f008 */
[----:B------:R-:W-:Y:S05]  /*0fa0*/  @!P0 BRA `(.L_x_8) ;  /* 0xfffffffc00f08947 */ /* 0x000fea000383ffff */
[----:B------:R-:W-:Y:S01]  /*0fb0*/  ULDC.64 UR4, c[0x0][0x598] ;  /* 0x0001660000047ab9 */ /* 0x000fe20000000a00 */
[----:B------:R-:W-:Y:S01]  /*0fc0*/  ULDC.64 UR18, c[0x0][0x208] ;  /* 0x0000820000127ab9 */ /* 0x000fe20000000a00 */
[----:B------:R-:W-:-:S04]  /*0fd0*/  ISETP.NE.U32.AND P0, PT, RZ, UR4, PT ;  /* 0x00000004ff007c0c */ /* 0x000fc8000bf05070 */
[----:B------:R-:W-:-:S13]  /*0fe0*/  ISETP.NE.AND.EX P0, PT, RZ, UR5, PT, P0 ;  /* 0x00000005ff007c0c */ /* 0x000fda000bf05300 */
[----:B------:R-:W-:Y:S05]  /*0ff0*/  @!P0 BRA `(.L_x_11) ;  /* 0x0000000000208947 */ /* 0x000fea0003800000 */
[----:B-1----:R-:W1:Y:S02]  /*1000*/  LDC.64 R2, c[0x0][0x598] ;  /* 0x00016600ff027b82 */ /* 0x002e640000000a00 */
[----:B-1----:R-:W2:Y:S02]  /*1010*/  LDG.E.64 R2, desc[UR18][R2.64] ;  /* 0x0000001202027981 */ /* 0x002ea4000c1e1b00 */
[----:B--2---:R-:W-:-:S04]  /*1020*/  ISETP.NE.U32.AND P0, PT, R2, RZ, PT ;  /* 0x000000ff0200720c */ /* 0x004fc80003f05070 */
[----:B------:R-:W-:-:S13]  /*1030*/  ISETP.NE.AND.EX P0, PT, R3, RZ, PT, P0 ;  /* 0x000000ff0300720c */ /* 0x000fda0003f05300 */
[----:B------:R-:W-:Y:S05]  /*1040*/  @!P0 BRA `(.L_x_11) ;  /* 0x00000000000c8947 */ /* 0x000fea0003800000 */
[----:B------:R-:W2:Y:S02]  /*1050*/  LD.E R2, desc[UR18][R2.64] ;  /* 0x0000001202027980 */ /* 0x000ea4000c101900 */
[----:B--2---:R-:W-:Y:S01]  /*1060*/  R2UR UR20, R2 ;  /* 0x00000000021472ca */ /* 0x004fe200000e0000 */
[----:B------:R-:W-:-:S14]  /*1070*/  BRA `(.L_x_12) ;  /* 0x0000000000247947 */ /* 0x000fdc0003800000 */
.L_x_11:
[----:B------:R-:W-:Y:S02]  /*1080*/  ULDC.64 UR4, c[0x0][0x588] ;  /* 0x0001620000047ab9 */ /* 0x000fe40000000a00 */
[----:B------:R-:W-:-:S04]  /*1090*/  ISETP.NE.U32.AND P0, PT, RZ, UR4, PT ;  /* 0x00000004ff007c0c */ /* 0x000fc8000bf05070 */
[----:B------:R-:W-:-:S13]  /*10a0*/  ISETP.NE.AND.EX P0, PT, RZ, UR5, PT, P0 ;  /* 0x00000005ff007c0c */ /* 0x000fda000bf05300 */
[----:B------:R-:W-:Y:S05]  /*10b0*/  @!P0 BRA `(.L_x_13) ;  /* 0x0000000000108947 */ /* 0x000fea0003800000 */
[----:B-1----:R-:W1:Y:S02]  /*10c0*/  LDC.64 R2, c[0x0][0x588] ;  /* 0x00016200ff027b82 */ /* 0x002e640000000a00 */
[----:B-1----:R-:W2:Y:S02]  /*10d0*/  LDG.E R2, desc[UR18][R2.64] ;  /* 0x0000001202027981 */ /* 0x002ea4000c1e1900 */
[----:B--2---:R-:W-:Y:S01]  /*10e0*/  R2UR UR20, R2 ;  /* 0x00000000021472ca */ /* 0x004fe200000e0000 */
[----:B------:R-:W-:-:S14]  /*10f0*/  BRA `(.L_x_12) ;  /* 0x0000000000047947 */ /* 0x000fdc0003800000 */
.L_x_13:
[----:B------:R-:W-:-:S05]  /*1100*/  ULDC UR20, c[0x0][0x580] ;  /* 0x0001600000147ab9 */ /* 0x000fca0000000800 */
.L_x_12:
[----:B------:R-:W-:Y:S02]  /*1110*/  ULDC.64 UR4, c[0x0][0x5a0] ;  /* 0x0001680000047ab9 */ /* 0x000fe40000000a00 */
        /* <DEDUP_REMOVED lines=11> */
.L_x_14:
        /* <DEDUP_REMOVED lines=8> */
.L_x_16:
[----:B------:R-:W-:-:S05]  /*1250*/  ULDC UR21, c[0x0][0x584] ;  /* 0x0001610000157ab9 */ /* 0x000fca0000000800 */
.L_x_15:
[----:B------:R-:W-:-:S13]  /*1260*/  LOP3.LUT P0, RZ, R0, 0xff, RZ, 0xc0, !PT ;  /* 0x000000ff00ff7812 */ /* 0x000fda000780c0ff */
[----:B------:R-:W-:Y:S05]  /*1270*/  @!P0 EXIT ;  /* 0x000000000000894d */ /* 0x000fea0003800000 */
[----:B------:R-:W-:Y:S01]  /*1280*/  ULDC UR4, c[0x0][0x28c] ;  /* 0x0000a30000047ab9 */ /* 0x000fe20000000800 */
[----:B------:R-:W-:Y:S02]  /*1290*/  ULOP3.LUT UR22, UR13, 0x1, URZ, 0xfc, !UPT ;  /* 0x000000010d167892 */ /* 0x000fe4000f8efc3f */
[----:B------:R-:W-:-:S04]  /*12a0*/  UIADD3 UR4, UR4, 0x1f, URZ ;  /* 0x0000001f04047890 */ /* 0x000fc8000fffe03f */
[----:B------:R-:W-:-:S04]  /*12b0*/  USHF.R.S32.HI UR5, URZ, 0x1f, UR4 ;  /* 0x0000001f3f057899 */ /* 0x000fc80008011404 */
[----:B------:R-:W-:-:S03]  /*12c0*/  ULEA.HI UR5, UR5, UR4, URZ, 0x5 ;  /* 0x0000000405057291 */ /* 0x000fc6000f8f283f */
[----:B------:R-:W-:Y:S01]  /*12d0*/  UMOV UR4, URZ ;  /* 0x0000003f00047c82 */ /* 0x000fe20008000000 */
[----:B------:R-:W-:-:S03]  /*12e0*/  USHF.R.S32.HI UR12, URZ, 0x5, UR5 ;  /* 0x000000053f0c7899 */ /* 0x000fc60008011405 */
[----:B------:R-:W-:-:S09]  /*12f0*/  UMOV UR5, URZ ;  /* 0x0000003f00057c82 */ /* 0x000fd20008000000 */
.L_x_553:
[----:B------:R-:W-:Y:S01]  /*1300*/  STL [R1+0x454], RZ ;  /* 0x000454ff01007387 */ /* 0x000fe20000100800 */
[----:B--2---:R-:W2:Y:S01]  /*1310*/  S2UR UR11, SR_CgaCtaId ;  /* 0x00000000000b79c3 */ /* 0x004ea20000008800 */
[----:B------:R-:W-:Y:S01]  /*1320*/  UMOV UR15, 0x400 ;  /* 0x00000400000f7882 */ /* 0x000fe20000000000 */
[----:B------:R-:W-:Y:S01]  /*1330*/  UMOV UR6, URZ ;  /* 0x0000003f00067c82 */ /* 0x000fe20008000000 */
[----:B------:R-:W-:Y:S01]  /*1340*/  STL [R1+0x450], RZ ;  /* 0x000450ff01007387 */ /* 0x000fe20000100800 */
[----:B------:R-:W-:Y:S01]  /*1350*/  UMOV UR7, URZ ;  /* 0x0000003f00077c82 */ /* 0x000fe20008000000 */
[----:B------:R-:W-:Y:S01]  /*1360*/  UMOV UR8, URZ ;  /* 0x0000003f00087c82 */ /* 0x000fe20008000000 */
[----:B------:R-:W-:Y:S01]  /*1370*/  UMOV UR17, UR5 ;  /* 0x0000000500117c82 */ /* 0x000fe20008000000 */
[----:B------:R-:W-:Y:S01]  /*1380*/  STL [R1+0x44c], RZ ;  /* 0x00044cff01007387 */ /* 0x000fe20000100800 */
[----:B-1----:R-:W1:Y:S01]  /*1390*/  LDC R2, c[0x0][0x28c] ;  /* 0x0000a300ff027b82 */ /* 0x002e620000000800 */
[----:B------:R-:W-:-:S02]  /*13a0*/  CS2R R236, SRZ ;  /* 0x0000000000ec7805 */ /* 0x000fc4000001ff00 */
[----:B------:R-:W-:Y:S01]  /*13b0*/  CS2R R234, SRZ ;  /* 0x0000000000ea7805 */ /* 0x000fe2000001ff00 */
[----:B------:R-:W-:Y:S01]  /*13c0*/  STL [R1+0x448], RZ ;  /* 0x000448ff01007387 */ /* 0x000fe20000100800 */
[----:B------:R-:W-:Y:S02]  /*13d0*/  CS2R R232, SRZ ;  /* 0x0000000000e87805 */ /* 0x000fe4000001ff00 */
[----:B------:R-:W-:Y:S02]  /*13e0*/  CS2R R230, SRZ ;  /* 0x0000000000e67805 */ /* 0x000fe4000001ff00 */
[----:B------:R-:W-:Y:S01]  /*13f0*/  CS2R R228, SRZ ;  /* 0x0000000000e47805 */ /* 0x000fe2000001ff00 */
[----:B------:R-:W-:Y:S01]  /*1400*/  STL [R1+0x444], RZ ;  /* 0x000444ff01007387 */ /* 0x000fe20000100800 */
[----:B------:R-:W-:Y:S02]  /*1410*/  CS2R R226, SRZ ;  /* 0x0000000000e27805 */ /* 0x000fe4000001ff00 */
[----:B------:R-:W-:-:S02]  /*1420*/  CS2R R224, SRZ ;  /* 0x0000000000e07805 */ /* 0x000fc4000001ff00 */
[----:B------:R-:W-:Y:S01]  /*1430*/  CS2R R222, SRZ ;  /* 0x0000000000de7805 */ /* 0x000fe2000001ff00 */
[----:B------:R-:W-:Y:S01]  /*1440*/  STL [R1+0x440], RZ ;  /* 0x000440ff01007387 */ /* 0x000fe20000100800 */
[----:B------:R-:W-:Y:S02]  /*1450*/  CS2R R220, SRZ ;  /* 0x0000000000dc7805 */ /* 0x000fe4000001ff00 */
[----:B------:R-:W-:Y:S02]  /*1460*/  CS2R R218, SRZ ;  /* 0x0000000000da7805 */ /* 0x000fe4000001ff00 */
[----:B------:R-:W-:Y:S01]  /*1470*/  CS2R R216, SRZ ;  /* 0x0000000000d87805 */ /* 0x000fe2000001ff00 */
[----:B------:R-:W-:Y:S01]  /*1480*/  STL [R1+0x43c], RZ ;  /* 0x00043cff01007387 */ /* 0x000fe20000100800 */
[----:B--2---:R-:W-:Y:S01]  /*1490*/  ULEA UR15, UR11, UR15, 0x18 ;  /* 0x0000000f0b0f7291 */ /* 0x004fe2000f8ec03f */
[----:B------:R-:W-:Y:S02]  /*14a0*/  CS2R R214, SRZ ;  /* 0x0000000000d67805 */ /* 0x000fe4000001ff00 */
[----:B------:R-:W-:Y:S01]  /*14b0*/  CS2R R212, SRZ ;  /* 0x0000000000d47805 */ /* 0x000fe2000001ff00 */
[----:B------:R-:W-:Y:S01]  /*14c0*/  STL [R1+0x438], RZ ;  /* 0x000438ff01007387 */ /* 0x000fe20000100800 */
[----:B------:R-:W-:-:S02]  /*14d0*/  CS2R R210, SRZ ;  /* 0x0000000000d27805 */ /* 0x000fc4000001ff00 */
[----:B------:R-:W-:Y:S02]  /*14e0*/  CS2R R208, SRZ ;  /* 0x0000000000d07805 */ /* 0x000fe4000001ff00 */
[----:B------:R-:W-:Y:S01]  /*14f0*/  CS2R R206, SRZ ;  /* 0x0000000000ce7805 */ /* 0x000fe2000001ff00 */
[----:B------:R-:W-:Y:S01]  /*1500*/  STL [R1+0x434], RZ ;  /* 0x000434ff01007387 */ /* 0x000fe20000100800 */
[----:B-1----:R-:W-:Y:S02]  /*1510*/  ISETP.GE.AND P0, PT, R2, 0x1, PT ;  /* 0x000000010200780c */ /* 0x002fe40003f06270 */
[----:B------:R-:W-:Y:S02]  /*1520*/  CS2R R204, SRZ ;  /* 0x0000000000cc7805 */ /* 0x000fe4000001ff00 */
[----:B------:R-:W-:Y:S01]  /*1530*/  CS2R R202, SRZ ;  /* 0x0000000000ca7805 */ /* 0x000fe2000001ff00 */
[----:B------:R-:W-:Y:S01]  /*1540*/  STL [R1+0x430], RZ ;  /* 0x000430ff01007387 */ /* 0x000fe20000100800 */
[----:B------:R-:W-:-:S02]  /*1550*/  CS2R R200, SRZ ;  /* 0x0000000000c87805 */ /* 0x000fc4000001ff00 */
[----:B------:R-:W-:Y:S02]  /*1560*/  CS2R R198, SRZ ;  /* 0x0000000000c67805 */ /* 0x000fe4000001ff00 */
[----:B------:R-:W-:Y:S01]  /*1570*/  CS2R R196, SRZ ;  /* 0x0000000000c47805 */ /* 0x000fe2000001ff00 */
[----:B------:R-:W-:Y:S01]  /*1580*/  STL [R1+0x42c], RZ ;  /* 0x00042cff01007387 */ /* 0x000fe20000100800 */
[----:B------:R-:W-:Y:S02]  /*1590*/  CS2R R194, SRZ ;  /* 0x0000000000c27805 */ /* 0x000fe4000001ff00 */
        /* <DEDUP_REMOVED lines=32> */
[----:B0-----:R-:W-:Y:S02]  /*17a0*/  CS2R R16, SRZ ;  /* 0x0000000000107805 */ /* 0x001fe4000001ff00 */
        /* <DEDUP_REMOVED lines=93> */
[----:B------:R-:W-:Y:S04]  /*1d80*/  STL [R1+0x3ac], RZ ;  /* 0x0003acff01007387 */ /* 0x000fe80000100800 */
        /* <DEDUP_REMOVED lines=107> */
[----:B------:R-:W-:Y:S04]  /*2440*/  STL [R1], RZ ;  /* 0x000000ff01007387 */ /* 0x000fe80000100800 */
        /* <DEDUP_REMOVED lines=39> */
[----:B------:R-:W-:Y:S01]  /*26c0*/  STL [R1+0xa0], RZ ;  /* 0x0000a0ff01007387 */ /* 0x000fe20000100800 */
[----:B------:R-:W0:Y:S03]  /*26d0*/  S2R R0, SR_TID.X ;  /* 0x0000000000007919 */ /* 0x000e260000002100 */
        /* <DEDUP_REMOVED lines=8> */
[----:B0-----:R-:W-:-:S03]  /*2760*/  LOP3.LUT R0, R0, 0x80, RZ, 0xc0, !PT ;  /* 0x0000008000007812 */ /* 0x001fc600078ec0ff */
[----:B------:R-:W-:Y:S01]  /*2770*/  STL [R1+0xc4], RZ ;  /* 0x0000c4ff01007387 */ /* 0x000fe20000100800 */
[----:B------:R-:W-:-:S03]  /*2780*/  SHF.R.U32.HI R0, RZ, 0x7, R0 ;  /* 0x00000007ff007819 */ /* 0x000fc60000011600 */
        /* <DEDUP_REMOVED lines=33> */
[----:B------:R-:W0:Y:S04]  /*29a0*/  SHFL.IDX PT, R0, R0, RZ, 0x1f ;  /* 0x00001fff00007589 */ /* 0x000e2800000e0000 */
[----:B------:R1:W-:Y:S04]  /*29b0*/  STL [R1+0x14c], RZ ;  /* 0x00014cff01007387 */ /* 0x0003e80000100800 */
[----:B------:R1:W-:Y:S04]  /*29c0*/  STL [R1+0x150], RZ ;  /* 0x000150ff01007387 */ /* 0x0003e80000100800 */
[----:B------:R1:W-:Y:S04]  /*29d0*/  STL [R1+0x154], RZ ;  /* 0x000154ff01007387 */ /* 0x0003e80000100800 */
[----:B------:R1:W-:Y:S04]  /*29e0*/  STL [R1+0x158], RZ ;  /* 0x000158ff01007387 */ /* 0x0003e80000100800 */
[----:B------:R1:W-:Y:S04]  /*29f0*/  STL [R1+0x15c], RZ ;  /* 0x00015cff01007387 */ /* 0x0003e80000100800 */
[----:B------:R1:W-:Y:S01]  /*2a00*/  STL [R1+0x160], RZ ;  /* 0x000160ff01007387 */ /* 0x0003e20000100800 */
[----:B0-----:R-:W-:Y:S01]  /*2a10*/  R2UR UR9, R0 ;  /* 0x00000000000972ca */ /* 0x001fe200000e0000 */
[----:B------:R-:W-:-:S02]  /*2a20*/  IMAD.U32 R0, RZ, RZ, UR4 ;  /* 0x00000004ff007e24 */ /* 0x000fc4000f8e00ff */
[----:B------:R1:W-:Y:S04]  /*2a30*/  STL [R1+0x164], RZ ;  /* 0x000164ff01007387 */ /* 0x0003e80000100800 */
[----:B------:R1:W-:Y:S04]  /*2a40*/  STL [R1+0x168], RZ ;  /* 0x000168ff01007387 */ /* 0x0003e80000100800 */
[----:B------:R1:W-:Y:S02]  /*2a50*/  STL [R1+0x16c], RZ ;  /* 0x00016cff01007387 */ /* 0x0003e40000100800 */
[----:B------:R-:W-:-:S02]  /*2a60*/  ULEA.HI UR10, UR9, UR9, URZ, 0x1 ;  /* 0x00000009090a7291 */ /* 0x000fc4000f8f083f */
[----:B------:R1:W-:Y:S02]  /*2a70*/  STL [R1+0x170], RZ ;  /* 0x000170ff01007387 */ /* 0x0003e40000100800 */
[----:B------:R-:W-:Y:S02]  /*2a80*/  ULOP3.LUT UR10, UR10, 0x1ffffe, URZ, 0xc0, !UPT ;  /* 0x001ffffe0a0a7892 */ /* 0x000fe4000f8ec03f */
[----:B------:R1:W-:Y:S02]  /*2a90*/  STL [R1+0x174], RZ ;  /* 0x000174ff01007387 */ /* 0x0003e40000100800 */
[----:B------:R-:W-:Y:S02]  /*2aa0*/  UIADD3 UR10, UR9, -UR10, URZ ;  /* 0x8000000a090a7290 */ /* 0x000fe4000fffe03f */
[----:B------:R1:W-:Y:S02]  /*2ab0*/  STL [R1+0x178], RZ ;  /* 0x000178ff01007387 */ /* 0x0003e40000100800 */
[----:B------:R-:W-:-:S02]  /*2ac0*/  ULEA UR10, UR10, UR15, 0xb ;  /* 0x0000000f0a0a7291 */ /* 0x000fc4000f8e583f */
[----:B------:R1:W-:Y:S02]  /*2ad0*/  STL [R1+0x17c], RZ ;  /* 0x00017cff01007387 */ /* 0x0003e40000100800 */
[----:B------:R-:W-:Y:S02]  /*2ae0*/  UIADD3 UR10, UR10, 0x100, URZ ;  /* 0x000001000a0a7890 */ /* 0x000fe4000fffe03f */
[----:B------:R1:W-:Y:S02]  /*2af0*/  STL [R1+0x180], RZ ;  /* 0x000180ff01007387 */ /* 0x0003e40000100800 */
[----:B------:R-:W-:Y:S02]  /*2b00*/  USHF.R.U32.HI UR10, URZ, 0x4, UR10 ;  /* 0x000000043f0a7899 */ /* 0x000fe4000801160a */
[----:B------:R1:W-:Y:S02]  /*2b10*/  STL [R1+0x184], RZ ;  /* 0x000184ff01007387 */ /* 0x0003e40000100800 */
[----:B------:R-:W-:-:S02]  /*2b20*/  ULOP3.LUT UR16, UR10, 0x3fff, URZ, 0xc0, !UPT ;  /* 0x00003fff0a107892 */ /* 0x000fc4000f8ec03f */
[----:B------:R1:W-:Y:S04]  /*2b30*/  STL [R1+0x188], RZ ;  /* 0x000188ff01007387 */ /* 0x0003e80000100800 */
        /* <DEDUP_REMOVED lines=28> */
[----:B------:R1:W-:Y:S01]  /*2d00*/  STL [R1+0x1fc], RZ ;  /* 0x0001fcff01007387 */ /* 0x0003e20000100800 */
[----:B------:R-:W-:Y:S05]  /*2d10*/  @!P0 BRA `(.L_x_17) ;  /* 0x0000003400dc8947 */ /* 0x000fea0003800000 */
[----:B------:R-:W-:-:S06]  /*2d20*/  UISETP.NE.AND UP0, UPT, UR22, 0x3, UPT ;  /* 0x000000031600788c */ /* 0x000fcc000bf05270 */
[----:B------:R-:W-:-:S13]  /*2d30*/  PLOP3.LUT P1, PT, PT, PT, UP0, 0x80, 0x0 ;  /* 0x000000000000781c */ /* 0x000fda0003f2f008 */
[----:B------:R-:W-:Y:S05]  /*2d40*/  @!P1 BRA `(.L_x_18) ;  /* 0x0000000000049947 */ /* 0x000fea0003800000 */
[----:B------:R-:W-:Y:S01]  /*2d50*/  BPT.TRAP 0x1 ;  /* 0x000000040000795c */ /* 0x000fe20000300000 */
.L_x_18:
[----:B------:R-:W-:Y:S01]  /*2d60*/  ULEA UR7, UR5, UR15, 0x3 ;  /* 0x0000000f05077291 */ /* 0x000fe2000f8e183f */
[----:B------:R-:W-:-:S05]  /*2d70*/  IMAD.U32 R0, RZ, RZ, UR4 ;  /* 0x00000004ff007e24 */ /* 0x000fca000f8e00ff */
[----:B------:R-:W-:-:S04]  /*2d80*/  SHF.L.U32 R0, R0, 0x1f, RZ ;  /* 0x0000001f00007819 */ /* 0x000fc800000006ff */
[----:B------:R0:W2:Y:S01]  /*2d90*/  SYNCS.PHASECHK.TRANS64.TRYWAIT P0, [UR7], R0 ;  /* 0x00000000ff0075a7 */ /* 0x0000a20008000147 */
[----:B------:R-:W-:Y:S05]  /*2da0*/  @!P1 BRA `(.L_x_19) ;  /* 0x0000000000049947 */ /* 0x000fea0003800000 */
[----:B------:R-:W-:Y:S01]  /*2db0*/  BPT.TRAP 0x1 ;  /* 0x000000040000795c */ /* 0x000fe20000300000 */
.L_x_19:
[----:B------:R3:W-:Y:S01]  /*2dc0*/  STL [R1+0x454], RZ ;  /* 0x000454ff01007387 */ /* 0x0007e20000100800 */
[----:B------:R-:W-:Y:S01]  /*2dd0*/  UMOV UR6, 0x1 ;  /* 0x0000000100067882 */ /* 0x000fe20000000000 */
[----:B--2---:R-:W-:Y:S05]  /*2de0*/  @P0 BRA `(.L_x_20) ;  /* 0x0000000000080947 */ /* 0x004fea0003800000 */
[----:B------:R-:W2:Y:S02]  /*2df0*/  SYNCS.PHASECHK.TRANS64.TRYWAIT P0, [UR7], R0 ;  /* 0x00000000ff0075a7 */ /* 0x000ea40008000147 */
[----:B--2---:R-:W-:Y:S05]  /*2e00*/  @!P0 BRA `(.L_x_21) ;  /* 0x0000020800108947 */ /* 0x004fea0003800000 */
.L_x_20:
[----:B------:R-:W-:Y:S01]  /*2e10*/  UIADD3 UR7, UR15, 0x8100, URZ ;  /* 0x000081000f077890 */ /* 0x000fe2000fffe03f */
[----:B------:R-:W-:Y:S01]  /*2e20*/  WARPGROUP.ARRIVE ;  /* 0x00000000000079c5 */ /* 0x000fe20000000000 */
[----:B------:R-:W-:Y:S01]  /*2e30*/  ULOP3.LUT UR8, UR16, 0x10000, URZ, 0xfc, !UPT ;  /* 0x0001000010087892 */ /* 0x000fe2000f8efc3f */
[----:B------:R-:W-:Y:S01]  /*2e40*/  STL [R1+0x450], RZ ;  /* 0x000450ff01007387 */ /* 0x000fe20000100800 */
[----:B------:R-:W-:Y:S01]  /*2e50*/  USHF.R.U32.HI UR7, URZ, 0x4, UR7 ;  /* 0x000000043f077899 */ /* 0x000fe20008011607 */
[----:B------:R-:W-:Y:S01]  /*2e60*/  CS2R R236, SRZ ;  /* 0x0000000000ec7805 */ /* 0x000fe2000001ff00 */
[----:B------:R-:W-:Y:S01]  /*2e70*/  ULEA UR8, UR5, UR8, 0x9 ;  /* 0x0000000805087291 */ /* 0x000fe2000f8e483f */
[----:B------:R-:W-:Y:S01]  /*2e80*/  STL [R1+0x44c], RZ ;  /* 0x00044cff01007387 */ /* 0x000fe20000100800 */
[----:B------:R-:W-:Y:S01]  /*2e90*/  ULOP3.LUT UR7, UR7, 0x3fff, URZ, 0xc0, !UPT ;  /* 0x00003fff07077892 */ /* 0x000fe2000f8ec03f */
[----:B------:R-:W-:Y:S01]  /*2ea0*/  CS2R R234, SRZ ;  /* 0x0000000000ea7805 */ /* 0x000fe2000001ff00 */
[----:B------:R-:W-:Y:S01]  /*2eb0*/  UMOV UR9, 0xc0000010 ;  /* 0xc000001000097882 */ /* 0x000fe20000000000 */
[----:B------:R-:W-:Y:S01]  /*2ec0*/  UMOV UR11, 0xc0000010 ;  /* 0xc0000010000b7882 */ /* 0x000fe20000000000 */
[----:B------:R-:W-:Y:S01]  /*2ed0*/  ULOP3.LUT UR7, UR7, 0x10000, URZ, 0xfc, !UPT ;  /* 0x0001000007077892 */ /* 0x000fe2000f8efc3f */
[----:B------:R-:W-:Y:S01]  /*2ee0*/  STL [R1+0x448], RZ ;  /* 0x000448ff01007387 */ /* 0x000fe20000100800 */
[----:B------:R-:W-:-:S02]  /*2ef0*/  CS2R R232, SRZ ;  /* 0x0000000000e87805 */ /* 0x000fc4000001ff00 */
[----:B------:R-:W-:Y:S01]  /*2f00*/  CS2R R230, SRZ ;  /* 0x0000000000e67805 */ /* 0x000fe2000001ff00 */
[----:B------:R-:W-:Y:S01]  /*2f10*/  ULEA UR10, UR5, UR7, 0x9 ;  /* 0x00000007050a7291 */ /* 0x000fe2000f8e483f */
[----:B------:R-:W-:Y:S01]  /*2f20*/  STL [R1+0x444], RZ ;  /* 0x000444ff01007387 */ /* 0x000fe20000100800 */
[----:B------:R-:W-:Y:S01]  /*2f30*/  CS2R R228, SRZ ;  /* 0x0000000000e47805 */ /* 0x000fe2000001ff00 */
[----:B------:R-:W-:Y:S01]  /*2f40*/  ULDC UR7, c[0x0][0x50c] ;  /* 0x0001430000077ab9 */ /* 0x000fe20000000800 */
[----:B------:R-:W-:Y:S01]  /*2f50*/  CS2R R226, SRZ ;  /* 0x0000000000e27805 */ /* 0x000fe2000001ff00 */
[----:B------:R-:W-:Y:S01]  /*2f60*/  STL [R1+0x440], RZ ;  /* 0x000440ff01007387 */ /* 0x000fe20000100800 */
[----:B------:R-:W-:Y:S01]  /*2f70*/  UISETP.NE.AND UP0, UPT, UR7, 0x1, UPT ;  /* 0x000000010700788c */ /* 0x000fe2000bf05270 */
[----:B------:R-:W-:Y:S02]  /*2f80*/  CS2R R224, SRZ ;  /* 0x0000000000e07805 */ /* 0x000fe4000001ff00 */
[----:B------:R-:W-:Y:S01]  /*2f90*/  CS2R R222, SRZ ;  /* 0x0000000000de7805 */ /* 0x000fe2000001ff00 */
[----:B------:R-:W-:Y:S01]  /*2fa0*/  QGMMA.64x256x32.F32.E4M3.E4M3 R4, gdesc[UR8], RZ, !UPT, gsb0 ;  /* 0x03e00000080479f3 */ /* 0x000fe2000c0008ff */
[----:B------:R-:W-:Y:S01]  /*2fb0*/  STL [R1+0x43c], RZ ;  /* 0x00043cff01007387 */ /* 0x000fe20000100800 */
[----:B------:R-:W-:Y:S01]  /*2fc0*/  UIADD3 UR8, UR8, 0x100, URZ ;  /* 0x0000010008087890 */ /* 0x000fe2000fffe03f */
[----:B------:R-:W-:Y:S01]  /*2fd0*/  CS2R R220, SRZ ;  /* 0x0000000000dc7805 */ /* 0x000fe2000001ff00 */
[----:B------:R-:W-:Y:S01]  /*2fe0*/  UMOV UR9, 0xc0000010 ;  /* 0xc000001000097882 */ /* 0x000fe20000000000 */
[----:B------:R-:W-:Y:S01]  /*2ff0*/  STL [R1+0x438], RZ ;  /* 0x000438ff01007387 */ /* 0x000fe20000100800 */
[----:B------:R-:W-:Y:S01]  /*3000*/  USEL UR7, URZ, 0x1, UP0 ;  /* 0x000000013f077887 */ /* 0x000fe20008000000 */
[----:B------:R-:W-:-:S02]  /*3010*/  CS2R R218, SRZ ;  /* 0x0000000000da7805 */ /* 0x000fc4000001ff00 */
[----:B------:R-:W-:Y:S01]  /*3020*/  CS2R R216, SRZ ;  /* 0x0000000000d87805 */ /* 0x000fe2000001ff00 */
[----:B------:R-:W-:Y:S01]  /*3030*/  STL [R1+0x434], RZ ;  /* 0x000434ff01007387 */ /* 0x000fe20000100800 */
[----:B------:R-:W-:Y:S02]  /*3040*/  CS2R R214, SRZ ;  /* 0x0000000000d67805 */ /* 0x000fe4000001ff00 */
[----:B------:R-:W-:Y:S02]  /*3050*/  CS2R R212, SRZ ;  /* 0x0000000000d47805 */ /* 0x000fe4000001ff00 */
[----:B------:R-:W-:Y:S01]  /*3060*/  ISETP.NE.AND P0, PT, RZ, UR7, PT ;  /* 0x00000007ff007c0c */ /* 0x000fe2000bf05270 */
        /* <DEDUP_REMOVED lines=93> */
[----:B------:R-:W-:-:S02]  /*3640*/  WARPGROUP.DEPBAR.LE gsb0, 0x0 ;  /* 0x00008000000079c5 */ /* 0x000fc40000010000 */
[----:B--2---:R-:W-:Y:S01]  /*3650*/  IMAD.MOV.U32 R3, RZ, RZ, R129 ;  /* 0x000000ffff037224 */ /* 0x004fe200078e0081 */
[----:B------:R-:W-:Y:S01]  /*3660*/  STL [R1+0x334], RZ ;  /* 0x000334ff01007387 */ /* 0x000fe20000100800 */
[----:B------:R-:W-:Y:S02]  /*3670*/  IMAD.MOV.U32 R2, RZ, RZ, R130 ;  /* 0x000000ffff027224 */ /* 0x000fe400078e0082 */
[----:B0-----:R-:W-:Y:S01]  /*3680*/  IMAD.MOV.U32 R0, RZ, RZ, R131 ;  /* 0x000000ffff007224 */ /* 0x001fe200078e0083 */
        /* <DEDUP_REMOVED lines=23> */
[----:B------:R0:W-:Y:S04]  /*3800*/  STL.64 [R1], R4 ;  /* 0x0000000401007387 */ /* 0x0001e80000100a00 */
[----:B------:R2:W-:Y:S04]  /*3810*/  STL.64 [R1+0x8], R6 ;  /* 0x0000080601007387 */ /* 0x0005e80000100a00 */
[----:B------:R4:W-:Y:S04]  /*3820*/  STL.64 [R1+0x10], R8 ;  /* 0x0000100801007387 */ /* 0x0009e80000100a00 */
[----:B------:R5:W-:Y:S01]  /*3830*/  STL.64 [R1+0x18], R10 ;  /* 0x0000180a01007387 */ /* 0x000be20000100a00 */
[----:B0-----:R-:W-:-:S03]  /*3840*/  CS2R R4, SRZ ;  /* 0x0000000000047805 */ /* 0x001fc6000001ff00 */
[----:B------:R0:W-:Y:S01]  /*3850*/  STL.64 [R1+0x20], R12 ;  /* 0x0000200c01007387 */ /* 0x0001e20000100a00 */
[----:B--2---:R-:W-:-:S03]  /*3860*/  CS2R R6, SRZ ;  /* 0x0000000000067805 */ /* 0x004fc6000001ff00 */
[----:B------:R2:W-:Y:S01]  /*3870*/  STL.64 [R1+0x28], R14 ;  /* 0x0000280e01007387 */ /* 0x0005e20000100a00 */
[----:B----4-:R-:W-:-:S03]  /*3880*/  CS2R R8, SRZ ;  /* 0x0000000000087805 */ /* 0x010fc6000001ff00 */
[----:B------:R4:W-:Y:S01]  /*3890*/  STL.64 [R1+0x30], R16 ;  /* 0x0000301001007387 */ /* 0x0009e20000100a00 */
[----:B-----5:R-:W-:-:S03]  /*38a0*/  CS2R R10, SRZ ;  /* 0x00000000000a7805 */ /* 0x020fc6000001ff00 */
[----:B------:R5:W-:Y:S01]  /*38b0*/  STL.64 [R1+0x38], R18 ;  /* 0x0000381201007387 */ /* 0x000be20000100a00 */
[----:B0-----:R-:W-:-:S03]  /*38c0*/  CS2R R12, SRZ ;  /* 0x00000000000c7805 */ /* 0x001fc6000001ff00 */
[----:B------:R0:W-:Y:S01]  /*38d0*/  STL.64 [R1+0x40], R20 ;  /* 0x0000401401007387 */ /* 0x0001e20000100a00 */
[----:B--2---:R-:W-:-:S03]  /*38e0*/  CS2R R14, SRZ ;  /* 0x00000000000e7805 */ /* 0x004fc6000001ff00 */
[----:B------:R2:W-:Y:S01]  /*38f0*/  STL.64 [R1+0x48], R22 ;  /* 0x0000481601007387 */ /* 0x0005e20000100a00 */
[----:B----4-:R-:W-:-:S03]  /*3900*/  CS2R R16, SRZ ;  /* 0x0000000000107805 */ /* 0x010fc6000001ff00 */
[----:B------:R-:W-:Y:S01]  /*3910*/  STL.64 [R1+0x50], R24 ;  /* 0x0000501801007387 */ /* 0x000fe20000100a00 */
[----:B-----5:R-:W-:-:S03]  /*3920*/  CS2R R18, SRZ ;  /* 0x0000000000127805 */ /* 0x020fc6000001ff00 */
[----:B------:R-:W-:Y:S01]  /*3930*/  STL.64 [R1+0x58], R26 ;  /* 0x0000581a01007387 */ /* 0x000fe20000100a00 */
[----:B0-----:R-:W-:-:S03]  /*3940*/  CS2R R20, SRZ ;  /* 0x0000000000147805 */ /* 0x001fc6000001ff00 */
[----:B------:R-:W-:Y:S01]  /*3950*/  STL.64 [R1+0x60], R28 ;  /* 0x0000601c01007387 */ /* 0x000fe20000100a00 */
[----:B--2---:R-:W-:-:S03]  /*3960*/  CS2R R22, SRZ ;  /* 0x0000000000167805 */ /* 0x004fc6000001ff00 */
[----:B------:R-:W-:Y:S04]  /*3970*/  STL.64 [R1+0x68], R30 ;  /* 0x0000681e01007387 */ /* 0x000fe80000100a00 */
        /* <DEDUP_REMOVED lines=49> */
[----:B------:R0:W-:Y:S04]  /*3c90*/  STL.64 [R1+0x1f8], R130 ;  /* 0x0001f88201007387 */ /* 0x0001e80000100a00 */
[----:B------:R2:W-:Y:S04]  /*3ca0*/  STL [R1+0x2d4], RZ ;  /* 0x0002d4ff01007387 */ /* 0x0005e80000100800 */
[----:B------:R2:W-:Y:S01]  /*3cb0*/  STL [R1+0x2d0], RZ ;  /* 0x0002d0ff01007387 */ /* 0x0005e20000100800 */
[----:B0-----:R-:W-:-:S03]  /*3cc0*/  WARPGROUP.ARRIVE ;  /* 0x00000000000079c5 */ /* 0x001fc60000000000 */
[----:B------:R2:W-:Y:S04]  /*3cd0*/  STL [R1+0x2cc], RZ ;  /* 0x0002ccff01007387 */ /* 0x0005e80000100800 */
[----:B------:R2:W-:Y:S01]  /*3ce0*/  STL [R1+0x2c8], RZ ;  /* 0x0002c8ff01007387 */ /* 0x0005e20000100800 */
[----:B------:R-:W-:Y:S03]  /*3cf0*/  QGMMA.64x256x32.F32.E4M3.E4M3 R24, gdesc[UR8], RZ, !UPT, gsb0 ;  /* 0x03e00000081879f3 */ /* 0x000fe6000c0008ff */
        /* <DEDUP_REMOVED lines=50> */
[----:B------:R-:W-:-:S02]  /*4020*/  WARPGROUP.DEPBAR.LE gsb0, 0x0 ;  /* 0x00008000000079c5 */ /* 0x000fc40000010000 */
[----:B------:R-:W-:Y:S05]  /*4030*/  @!P0 BRA `(.L_x_22) ;  /* 0x0000002000f88947 */ /* 0x000fea0003800000 */
[----:B------:R-:W4:Y:S04]  /*4040*/  LDL R4, [R1] ;  /* 0x0000000001047983 */ /* 0x000f280000100800 */
[----:B------:R-:W5:Y:S04]  /*4050*/  LDL R5, [R1+0x4] ;  /* 0x0000040001057983 */ /* 0x000f680000100800 */
[----:B------:R-:W3:Y:S04]  /*4060*/  LDL R6, [R1+0x8] ;  /* 0x0000080001067983 */ /* 0x000ee80000100800 */
[----:B------:R-:W2:Y:S04]  /*4070*/  LDL R7, [R1+0xc] ;  /* 0x00000c0001077983 */ /* 0x000ea80000100800 */
        /* <DEDUP_REMOVED lines=100> */
[----:B------:R0:W-:Y:S04]  /*46c0*/  STL [R1+0x4c8], R131 ;  /* 0x0004c88301007387 */ /* 0x0001e80000100800 */
[----:B0-----:R-:W2:Y:S04]  /*46d0*/  LDL R131, [R1+0x1a0] ;  /* 0x0001a00001837983 */ /* 0x001ea80000100800 */
        /* <DEDUP_REMOVED lines=39> */
[----:B0-----:R-:W2:Y:S01]  /*4950*/  LDL R151, [R1+0x1f0] ;  /* 0x0001f00001977983 */ /* 0x001ea20000100800 */
[----:B------:R-:W-:-:S01]  /*4960*/  FADD R3, RZ, R3 ;  /* 0x00000003ff037221 */ /* 0x000fc20000000000 */
[----:B------:R-:W-:Y:S01]  /*4970*/  FADD R2, RZ, R2 ;  /* 0x00000002ff027221 */ /* 0x000fe20000000000 */
[----:B----4-:R-:W-:-:S01]  /*4980*/  FADD R4, RZ, R4 ;  /* 0x00000004ff047221 */ /* 0x010fc20000000000 */
[----:B-----5:R-:W-:Y:S01]  /*4990*/  FADD R5, RZ, R5 ;  /* 0x00000005ff057221 */ /* 0x020fe20000000000 */
[----:B---3--:R-:W-:-:S01]  /*49a0*/  FADD R6, RZ, R6 ;  /* 0x00000006ff067221 */ /* 0x008fc20000000000 */
[----:B--2---:R-:W-:Y:S01]  /*49b0*/  FADD R7, RZ, R7 ;  /* 0x00000007ff077221 */ /* 0x004fe20000000000 */
[----:B------:R-:W-:-:S01]  /*49c0*/  FADD R8, RZ, R8 ;  /* 0x00000008ff087221 */ /* 0x000fc20000000000 */
[----:B------:R-:W-:Y:S01]  /*49d0*/  FADD R9, RZ, R9 ;  /* 0x00000009ff097221 */ /* 0x000fe20000000000 */
        /* <DEDUP_REMOVED lines=13> */
[----:B------:R-:W2:Y:S01]  /*4ab0*/  LDL.LU R131, [R1+0x4c8] ;  /* 0x0004c80001837983 */ /* 0x000ea20000300800 */
        /* <DEDUP_REMOVED lines=13> */
[----:B------:R-:W3:Y:S01]  /*4b90*/  LDL.LU R132, [R1+0x4c4] ;  /* 0x0004c40001847983 */ /* 0x000ee20000300800 */
        /* <DEDUP_REMOVED lines=16> */
[----:B------:R0:W-:Y:S01]  /*4ca0*/  STL [R1+0x200], R133 ;  /* 0x0002008501007387 */ /* 0x0001e20000100800 */
        /* <DEDUP_REMOVED lines=9> */
[----:B0-----:R-:W4:Y:S01]  /*4d40*/  LDL.LU R133, [R1+0x4c0] ;  /* 0x0004c00001857983 */ /* 0x001f220000300800 */
[----:B------:R-:W-:-:S01]  /*4d50*/  FADD R185, RZ, R185 ;  /* 0x000000b9ffb97221 */ /* 0x000fc20000000000 */
[----:B------:R-:W-:Y:S01]  /*4d60*/  FADD R186, RZ, R186 ;  /* 0x000000baffba7221 */ /* 0x000fe20000000000 */
[----:B------:R-:W-:-:S01]  /*4d70*/  FADD R187, RZ, R187 ;  /* 0x000000bbffbb7221 */ /* 0x000fc20000000000 */
        /* <DEDUP_REMOVED lines=10> */
[----:B0-----:R-:W5:Y:S01]  /*4e20*/  LDL.LU R134, [R1+0x4bc] ;  /* 0x0004bc0001867983 */ /* 0x001f620000300800 */
        /* <DEDUP_REMOVED lines=51> */
[----:B0-----:R-:W5:Y:S04]  /*5160*/  LDL.LU R138, [R1+0x4ac] ;  /* 0x0004ac00018a7983 */ /* 0x001f680000300800 */
[----:B------:R0:W-:Y:S01]  /*5170*/  STL [R1+0x218], R139 ;  /* 0x0002188b01007387 */ /* 0x0001e20000100800 */
[----:B------:R-:W-:-:S03]  /*5180*/  FADD R140, RZ, R140 ;  /* 0x0000008cff8c7221 */ /* 0x000fc60000000000 */
        /* <DEDUP_REMOVED lines=34> */
[----:B------:R0:W-:Y:S04]  /*53b0*/  STL [R1+0x248], R151 ;  /* 0x0002489701007387 */ /* 0x0001e80000100800 */
[----:B0-----:R-:W5:Y:S04]  /*53c0*/  LDL.LU R151, [R1+0x478] ;  /* 0x0004780001977983 */ /* 0x001f680000300800 */
[----:B------:R0:W-:Y:S04]  /*53d0*/  STL [R1+0x24c], R3 ;  /* 0x00024c0301007387 */ /* 0x0001e80000100800 */
[----:B------:R1:W-:Y:S01]  /*53e0*/  STL [R1+0x250], R2 ;  /* 0x0002500201007387 */ /* 0x0003e20000100800 */
[----:B0-----:R-:W-:-:S01]  /*53f0*/  FADD R3, RZ, R0 ;  /* 0x00000000ff037221 */ /* 0x001fc20000000000 */
[----:B------:R-:W-:Y:S01]  /*5400*/  FADD R0, RZ, R25 ;  /* 0x00000019ff007221 */ /* 0x000fe20000000000 */
[----:B-1----:R-:W-:-:S03]  /*5410*/  FADD R2, RZ, R24 ;  /* 0x00000018ff027221 */ /* 0x002fc60000000000 */
[----:B------:R0:W-:Y:S04]  /*5420*/  STL [R1+0x254], R3 ;  /* 0x0002540301007387 */ /* 0x0001e80000100800 */
[----:B------:R1:W-:Y:S04]  /*5430*/  STL [R1+0x258], R2 ;  /* 0x0002580201007387 */ /* 0x0003e80000100800 */
[----:B------:R2:W-:Y:S01]  /*5440*/  STL [R1+0x25c], R0 ;  /* 0x00025c0001007387 */ /* 0x0005e20000100800 */
[----:B0-----:R-:W-:-:S01]  /*5450*/  FADD R3, RZ, R26 ;  /* 0x0000001aff037221 */ /* 0x001fc20000000000 */
[----:B-1----:R-:W-:-:S04]  /*5460*/  FADD R2, RZ, R27 ;  /* 0x0000001bff027221 */ /* 0x002fc80000000000 */
[----:B------:R0:W-:Y:S01]  /*5470*/  STL [R1+0x260], R3 ;  /* 0x0002600301007387 */ /* 0x0001e20000100800 */
[----:B--2---:R-:W-:-:S03]  /*5480*/  FADD R0, RZ, R28 ;  /* 0x0000001cff007221 */ /* 0x004fc60000000000 */
        /* <DEDUP_REMOVED lines=207> */
[----:B---3--:R-:W-:-:S04]  /*6180*/  FADD R2, RZ, R132 ;  /* 0x00000084ff027221 */ /* 0x008fc80000000000 */
[----:B------:R5:W-:Y:S01]  /*6190*/  STL [R1+0x404], R3 ;  /* 0x0004040301007387 */ /* 0x000be20000100800 */
[----:B----4-:R-:W-:-:S03]  /*61a0*/  FADD R0, RZ, R133 ;  /* 0x00000085ff007221 */ /* 0x010fc60000000000 */
[----:B------:R0:W-:Y:S04]  /*61b0*/  STL [R1+0x408], R2 ;  /* 0x0004080201007387 */ /* 0x0001e80000100800 */
[----:B------:R1:W-:Y:S01]  /*61c0*/  STL [R1+0x40c], R0 ;  /* 0x00040c0001007387 */ /* 0x0003e20000100800 */
[----:B-----5:R-:W-:-:S01]  /*61d0*/  FADD R3, RZ, R134 ;  /* 0x00000086ff037221 */ /* 0x020fc20000000000 */
[----:B0-----:R-:W-:-:S04]  /*61e0*/  FADD R2, RZ, R135 ;  /* 0x00000087ff027221 */ /* 0x001fc80000000000 */
[----:B------:R0:W-:Y:S01]  /*61f0*/  STL [R1+0x410], R3 ;  /* 0x0004100301007387 */ /* 0x0001e20000100800 */
[----:B-1----:R-:W-:-:S03]  /*6200*/  FADD R0, RZ, R136 ;  /* 0x00000088ff007221 */ /* 0x002fc60000000000 */
        /* <DEDUP_REMOVED lines=32> */
[----:B------:R-:W-:-:S05]  /*6410*/  UMOV UR6, URZ ;  /* 0x0000003f00067c82 */ /* 0x000fca0008000000 */
.L_x_22:
[----:B------:R-:W-:-:S04]  /*6420*/  UIADD3 UR17, UR5, 0x1, URZ ;  /* 0x0000000105117890 */ /* 0x000fc8000fffe03f */
[----:B------:R-:W-:-:S04]  /*6430*/  UISETP.NE.AND UP0, UPT, UR17, 0x4, UPT ;  /* 0x000000041100788c */ /* 0x000fc8000bf05270 */
[----:B------:R-:W-:Y:S02]  /*6440*/  USEL UR8, URZ, 0x1, UP0 ;  /* 0x000000013f087887 */ /* 0x000fe40008000000 */
[----:B------:R-:W-:Y:S02]  /*6450*/  USEL UR17, UR17, URZ, UP0 ;  /* 0x0000003f11117287 */ /* 0x000fe40008000000 */
[----:B------:R-:W-:-:S06]  /*6460*/  ULOP3.LUT UR8, UR4, UR8, URZ, 0x3c, !UPT ;  /* 0x0000000804087292 */ /* 0x000fcc000f8e3c3f */
[----:B0-----:R-:W-:Y:S01]  /*6470*/  IMAD.U32 R0, RZ, RZ, UR8 ;  /* 0x00000008ff007e24 */ /* 0x001fe2000f8e00ff */
[----:B------:R-:W-:-:S06]  /*6480*/  UMOV UR8, 0x1 ;  /* 0x0000000100087882 */ /* 0x000fcc0000000000 */
.L_x_17:
[----:B------:R-:W-:-:S04]  /*6490*/  UISETP.LT.AND UP0, UPT, UR12, 0x1, UPT ;  /* 0x000000010c00788c */ /* 0x000fc8000bf01270 */
[----:B------:R-:W-:-:S04]  /*64a0*/  USEL UR9, UR12, 0x1, UP0 ;  /* 0x000000010c097887 */ /* 0x000fc80008000000 */
[----:B------:R-:W-:-:S04]  /*64b0*/  UIADD3 UR9, UR12, -UR9, URZ ;  /* 0x800000090c097290 */ /* 0x000fc8000fffe03f */
[----:B------:R-:W-:-:S06]  /*64c0*/  UISETP.GE.AND UP0, UPT, UR9, 0x1, UPT ;  /* 0x000000010900788c */ /* 0x000fcc000bf06270 */
[----:B------:R-:W-:-:S13]  /*64d0*/  PLOP3.LUT P0, PT, PT, PT, UP0, 0x80, 0x0 ;  /* 0x000000000000781c */ /* 0x000fda0003f0f008 */
[----:B------:R-:W-:Y:S05]  /*64e0*/  @!P0 BRA `(.L_x_23) ;  /* 0x0000004c00ac8947 */ /* 0x000fea0003800000 */
[----:B------:R-:W-:Y:S01]  /*64f0*/  IMAD.U32 R2, RZ, RZ, UR9 ;  /* 0x00000009ff027e24 */ /* 0x000fe2000f8e00ff */
[----:B------:R-:W-:Y:S01]  /*6500*/  UMOV UR23, UR5 ;  /* 0x0000000500177c82 */ /* 0x000fe20008000000 */
[----:B------:R-:W-:-:S05]  /*6510*/  ULDC UR24, c[0x0][0x50c] ;  /* 0x0001430000187ab9 */ /* 0x000fca0000000800 */
.L_x_31:
[----:B------:R-:W-:-:S06]  /*6520*/  UISETP.NE.AND UP0, UPT, UR22, 0x3, UPT ;  /* 0x000000031600788c */ /* 0x000fcc000bf05270 */
[----:B------:R-:W-:-:S13]  /*6530*/  PLOP3.LUT P1, PT, PT, PT, UP0, 0x80, 0x0 ;  /* 0x000000000000781c */ /* 0x000fda0003f2f008 */
[----:B------:R-:W-:Y:S05]  /*6540*/  @!P1 BRA `(.L_x_24) ;  /* 0x0000000000049947 */ /* 0x000fea0003800000 */
[----:B------:R-:W-:Y:S01]  /*6550*/  BPT.TRAP 0x1 ;  /* 0x000000040000795c */ /* 0x000fe20000300000 */
.L_x_24:
[----:B------:R-:W0:Y:S01]  /*6560*/  S2UR UR9, SR_CgaCtaId ;  /* 0x00000000000979c3 */ /* 0x000e220000008800 */
[----:B------:R-:W-:Y:S01]  /*6570*/  UMOV UR15, 0x400 ;  /* 0x00000400000f7882 */ /* 0x000fe20000000000 */
[----:B------:R-:W-:Y:S01]  /*6580*/  SHF.L.U32 R3, R0, 0x1f, RZ ;  /* 0x0000001f00037819 */ /* 0x000fe200000006ff */
[----:B0-----:R-:W-:-:S04]  /*6590*/  ULEA UR15, UR9, UR15, 0x18 ;  /* 0x0000000f090f7291 */ /* 0x001fc8000f8ec03f */
[----:B------:R-:W-:-:S09]  /*65a0*/  ULEA UR9, UR17, UR15, 0x3 ;  /* 0x0000000f11097291 */ /* 0x000fd2000f8e183f */
[----:B------:R0:W4:Y:S01]  /*65b0*/  SYNCS.PHASECHK.TRANS64.TRYWAIT P0, [UR9], R3 ;  /* 0x00000003ff0075a7 */ /* 0x0001220008000149 */
[----:B------:R-:W-:Y:S05]  /*65c0*/  @!P1 BRA `(.L_x_25) ;  /* 0x0000000000049947 */ /* 0x000fea0003800000 */
[----:B------:R-:W-:Y:S01]  /*65d0*/  BPT.TRAP 0x1 ;  /* 0x000000040000795c */ /* 0x000fe20000300000 */
.L_x_25:
[----:B----4-:R-:W-:Y:S05]  /*65e0*/  @P0 BRA `(.L_x_26) ;  /* 0x0000000000080947 */ /* 0x010fea0003800000 */
[----:B------:R-:W4:Y:S02]  /*65f0*/  SYNCS.PHASECHK.TRANS64.TRYWAIT P0, [UR9], R3 ;  /* 0x00000003ff0075a7 */ /* 0x000f240008000149 */
[----:B----4-:R-:W-:Y:S05]  /*6600*/  @!P0 BRA `(.L_x_27) ;  /* 0x000001d000288947 */ /* 0x010fea0003800000 */
.L_x_26:
        /* <DEDUP_REMOVED lines=64> */
[----:B----4-:R-:W4:Y:S04]  /*6a10*/  LDL.LU.64 R108, [R1] ;  /* 0x00000000016c7983 */ /* 0x010f280000300a00 */
[----:B------:R-:W4:Y:S04]  /*6a20*/  LDL.LU.64 R110, [R1+0x8] ;  /* 0x00000800016e7983 */ /* 0x000f280000300a00 */
        /* <DEDUP_REMOVED lines=61> */
[----:B------:R-:W4:Y:S01]  /*6e00*/  LDL.LU.64 R234, [R1+0x1f8] ;  /* 0x0001f80001ea7983 */ /* 0x000f220000300a00 */
[----:B------:R-:W-:-:S02]  /*6e10*/  UIADD3 UR9, UR15, 0x8100, URZ ;  /* 0x000081000f097890 */ /* 0x000fc4000fffe03f */
[----:B------:R-:W-:Y:S02]  /*6e20*/  UISETP.NE.AND UP0, UPT, UR7, URZ, UPT ;  /* 0x0000003f0700728c */ /* 0x000fe4000bf05270 */
[----:B------:R-:W-:Y:S02]  /*6e30*/  USHF.R.U32.HI UR9, URZ, 0x4, UR9 ;  /* 0x000000043f097899 */ /* 0x000fe40008011609 */
[----:B------:R-:W-:Y:S02]  /*6e40*/  USEL UR8, UR8, URZ, !UP0 ;  /* 0x0000003f08087287 */ /* 0x000fe4000c000000 */
[----:B------:R-:W-:Y:S02]  /*6e50*/  ULOP3.LUT UR9, UR9, 0x3fff, URZ, 0xc0, !UPT ;  /* 0x00003fff09097892 */ /* 0x000fe4000f8ec03f */
[----:B------:R-:W-:Y:S02]  /*6e60*/  ULOP3.LUT UR7, UR16, 0x10000, URZ, 0xfc, !UPT ;  /* 0x0001000010077892 */ /* 0x000fe4000f8efc3f */
[----:B------:R-:W-:-:S02]  /*6e70*/  ULOP3.LUT UR9, UR9, 0x10000, URZ, 0xfc, !UPT ;  /* 0x0001000009097892 */ /* 0x000fc4000f8efc3f */
[----:B------:R-:W-:Y:S02]  /*6e80*/  UISETP.NE.U32.AND UP0, UPT, UR8, URZ, UPT ;  /* 0x0000003f0800728c */ /* 0x000fe4000bf05070 */
[----:B------:R-:W-:Y:S02]  /*6e90*/  ULEA UR8, UR17, UR7, 0x9 ;  /* 0x0000000711087291 */ /* 0x000fe4000f8e483f */
[----:B------:R-:W-:Y:S01]  /*6ea0*/  ULEA UR10, UR17, UR9, 0x9 ;  /* 0x00000009110a7291 */ /* 0x000fe2000f8e483f */
[----:B------:R-:W-:Y:S02]  /*6eb0*/  UMOV UR11, 0xc0000010 ;  /* 0xc0000010000b7882 */ /* 0x000fe40000000000 */
[----:B------:R-:W-:Y:S01]  /*6ec0*/  UMOV UR9, 0xc0000010 ;  /* 0xc000001000097882 */ /* 0x000fe20000000000 */
[----:B----4-:R-:W-:-:S06]  /*6ed0*/  WARPGROUP.ARRIVE ;  /* 0x00000000000079c5 */ /* 0x010fcc0000000000 */
[----:B------:R-:W-:Y:S03]  /*6ee0*/  QGMMA.64x256x32.F32.E4M3.E4M3 R108, gdesc[UR8], R108, UP0, gsb0 ;  /* 0x03e00000086c79f3 */ /* 0x000fe6000b80086c */
[----:B------:R-:W-:Y:S02]  /*6ef0*/  WARPGROUP.DEPBAR.LE gsb0, 0x0 ;  /* 0x00008000000079c5 */ /* 0x000fe40000010000 */
[----:B------:R-:W-:Y:S01]  /*6f00*/  STL.64 [R1], R108 ;  /* 0x0000006c01007387 */ /* 0x000fe20000100a00 */
[----:B0-----:R-:W-:-:S03]  /*6f10*/  IMAD.MOV.U32 R3, RZ, RZ, R108 ;  /* 0x000000ffff037224 */ /* 0x001fc600078e006c */
        /* <DEDUP_REMOVED lines=63> */
[----:B0-----:R0:W5:Y:S04]  /*7310*/  LDL.LU.64 R234, [R1+0x670] ;  /* 0x0006700001ea7983 */ /* 0x0011680000300a00 */
[----:B------:R0:W5:Y:S04]  /*7320*/  LDL.LU.64 R232, [R1+0x668] ;  /* 0x0006680001e87983 */ /* 0x0001680000300a00 */
        /* <DEDUP_REMOVED lines=62> */
[----:B------:R-:W-:Y:S01]  /*7710*/  UIADD3 UR8, UR8, 0x100, URZ ;  /* 0x0000010008087890 */ /* 0x000fe2000fffe03f */
[----:B------:R-:W-:Y:S01]  /*7720*/  UMOV UR9, 0xc0000010 ;  /* 0xc000001000097882 */ /* 0x000fe20000000000 */
[----:B------:R-:W-:Y:S01]  /*7730*/  UIADD3 UR6, UR6, 0x1, URZ ;  /* 0x0000000106067890 */ /* 0x000fe2000fffe03f */
[----:B----4-:R-:W-:-:S06]  /*7740*/  WARPGROUP.ARRIVE ;  /* 0x00000000000079c5 */ /* 0x010fcc0000000000 */
[----:B------:R-:W-:Y:S01]  /*7750*/  QGMMA.64x256x32.F32.E4M3.E4M3 R24, gdesc[UR8], R24, UP0, gsb0 ;  /* 0x03e00000081879f3 */ /* 0x000fe2000b800818 */
[----:B------:R-:W-:-:S04]  /*7760*/  UISETP.NE.AND UP0, UPT, UR6, UR24, UPT ;  /* 0x000000180600728c */ /* 0x000fc8000bf05270 */
[----:B------:R-:W-:-:S06]  /*7770*/  USEL UR7, URZ, 0x1, UP0 ;  /* 0x000000013f077887 */ /* 0x000fcc0008000000 */
[----:B------:R-:W-:Y:S01]  /*7780*/  ISETP.NE.AND P0, PT, RZ, UR7, PT ;  /* 0x00000007ff007c0c */ /* 0x000fe2000bf05270 */
[----:B------:R-:W-:-:S12]  /*7790*/  WARPGROUP.DEPBAR.LE gsb0, 0x0 ;  /* 0x00008000000079c5 */ /* 0x000fd80000010000 */
[----:B0-----:R-:W-:Y:S05]  /*77a0*/  @!P0 BRA `(.L_x_28) ;  /* 0x00000038008c8947 */ /* 0x001fea0003800000 */
[----:B------:R0:W-:Y:S04]  /*77b0*/  STL [R1+0x660], R31 ;  /* 0x0006601f01007387 */ /* 0x0001e80000100800 */
[----:B------:R4:W-:Y:S01]  /*77c0*/  STL [R1+0x65c], R32 ;  /* 0x00065c2001007387 */ /* 0x0009e20000100800 */
[----:B0-----:R-:W-:-:S03]  /*77d0*/  IMAD.MOV.U32 R31, RZ, RZ, R3 ;  /* 0x000000ffff1f7224 */ /* 0x001fc600078e0003 */
[----:B----4-:R-:W4:Y:S04]  /*77e0*/  LDL R32, [R1+0x4] ;  /* 0x0000040001207983 */ /* 0x010f280000100800 */
[----:B------:R0:W-:Y:S04]  /*77f0*/  STL [R1+0x658], R33 ;  /* 0x0006582101007387 */ /* 0x0001e80000100800 */
[----:B0-----:R-:W2:Y:S04]  /*7800*/  LDL R33, [R1+0x8] ;  /* 0x0000080001217983 */ /* 0x001ea80000100800 */
[----:B------:R0:W-:Y:S04]  /*7810*/  STL [R1+0x654], R34 ;  /* 0x0006542201007387 */ /* 0x0001e80000100800 */
[----:B0-----:R-:W3:Y:S04]  /*7820*/  LDL R34, [R1+0xc] ;  /* 0x00000c0001227983 */ /* 0x001ee80000100800 */
        /* <DEDUP_REMOVED lines=175> */
[----:B0-----:R-:W3:Y:S04]  /*8320*/  LDL.LU R122, [R1+0x200] ;  /* 0x00020000017a7983 */ /* 0x001ee80000300800 */
        /* <DEDUP_REMOVED lines=14> */
[----:B------:R-:W3:Y:S04]  /*8410*/  LDL.LU R3, [R1+0x234] ;  /* 0x0002340001037983 */ /* 0x000ee80000300800 */
        /* <DEDUP_REMOVED lines=46> */
[----:B-----5:R0:W-:Y:S04]  /*8700*/  STL [R1+0x478], R0 ;  /* 0x0004780001007387 */ /* 0x0201e80000100800 */
[----:B0-----:R-:W3:Y:S01]  /*8710*/  LDL R0, [R1+0x168] ;  /* 0x0001680001007983 */ /* 0x001ee20000100800 */
[----:B------:R-:W-:-:S01]  /*8720*/  FADD R4, R31, R4 ;  /* 0x000000041f047221 */ /* 0x000fc20000000000 */
[----:B----4-:R-:W-:Y:S01]  /*8730*/  FADD R5, R32, R5 ;  /* 0x0000000520057221 */ /* 0x010fe20000000000 */
[----:B--2---:R-:W-:-:S01]  /*8740*/  FADD R6, R33, R6 ;  /* 0x0000000621067221 */ /* 0x004fc20000000000 */
[----:B------:R-:W2:Y:S01]  /*8750*/  LDL.LU R31, [R1+0x660] ;  /* 0x00066000011f7983 */ /* 0x000ea20000300800 */
[----:B---3--:R-:W-:-:S01]  /*8760*/  FADD R7, R34, R7 ;  /* 0x0000000722077221 */ /* 0x008fc20000000000 */
[----:B------:R-:W-:-:S02]  /*8770*/  FADD R8, R35, R8 ;  /* 0x0000000823087221 */ /* 0x000fc40000000000 */
[----:B------:R-:W3:Y:S01]  /*8780*/  LDL.LU R32, [R1+0x65c] ;  /* 0x00065c0001207983 */ /* 0x000ee20000300800 */
[----:B------:R-:W-:-:S03]  /*8790*/  FADD R9, R36, R9 ;  /* 0x0000000924097221 */ /* 0x000fc60000000000 */
[----:B------:R-:W4:Y:S01]  /*87a0*/  LDL.LU R33, [R1+0x658] ;  /* 0x0006580001217983 */ /* 0x000f220000300800 */
        /* <DEDUP_REMOVED lines=160> */
[----:B------:R-:W-:-:S01]  /*91b0*/  FADD R218, R117, R218 ;  /* 0x000000da75da7221 */ /* 0x000fc20000000000 */
[----:B------:R-:W-:Y:S02]  /*91c0*/  FADD R122, R124, R122 ;  /* 0x0000007a7c7a7221 */ /* 0x000fe40000000000 */
[----:B------:R-:W4:Y:S01]  /*91d0*/  LDL.LU R114, [R1+0x514] ;  /* 0x0005140001727983 */ /* 0x000f220000300800 */
[----:B------:R-:W-:-:S03]  /*91e0*/  FADD R219, R118, R219 ;  /* 0x000000db76db7221 */ /* 0x000fc60000000000 */
[----:B------:R-:W4:Y:S01]  /*91f0*/  LDL.LU R115, [R1+0x510] ;  /* 0x0005100001737983 */ /* 0x000f220000300800 */
[----:B------:R-:W-:-:S03]  /*9200*/  FADD R220, R119, R220 ;  /* 0x000000dc77dc7221 */ /* 0x000fc60000000000 */
[----:B------:R-:W4:Y:S01]  /*9210*/  LDL.LU R116, [R1+0x50c] ;  /* 0x00050c0001747983 */ /* 0x000f220000300800 */
[----:B------:R-:W-:-:S03]  /*9220*/  FADD R221, R120, R221 ;  /* 0x000000dd78dd7221 */ /* 0x000fc60000000000 */
[----:B------:R-:W4:Y:S04]  /*9230*/  LDL.LU R117, [R1+0x508] ;  /* 0x0005080001757983 */ /* 0x000f280000300800 */
[----:B------:R-:W4:Y:S04]  /*9240*/  LDL.LU R118, [R1+0x504] ;  /* 0x0005040001767983 */ /* 0x000f280000300800 */
[----:B------:R-:W4:Y:S04]  /*9250*/  LDL.LU R119, [R1+0x500] ;  /* 0x0005000001777983 */ /* 0x000f280000300800 */
[----:B------:R-:W4:Y:S01]  /*9260*/  LDL.LU R120, [R1+0x4fc] ;  /* 0x0004fc0001787983 */ /* 0x000f220000300800 */
[----:B------:R-:W-:-:S01]  /*9270*/  FADD R237, R126, R237 ;  /* 0x000000ed7eed7221 */ /* 0x000fc20000000000 */
[----:B------:R-:W-:Y:S01]  /*9280*/  FADD R236, R128, R236 ;  /* 0x000000ec80ec7221 */ /* 0x000fe20000000000 */
[----:B------:R-:W-:-:S01]  /*9290*/  FADD R225, R150, R225 ;  /* 0x000000e196e17221 */ /* 0x000fc20000000000 */
[----:B------:R0:W-:Y:S01]  /*92a0*/  STL [R1+0x200], R122 ;  /* 0x0002007a01007387 */ /* 0x0001e20000100800 */
[----:B------:R-:W-:-:S01]  /*92b0*/  FADD R228, R146, R228 ;  /* 0x000000e492e47221 */ /* 0x000fc20000000000 */
[----:B------:R-:W-:Y:S01]  /*92c0*/  FADD R230, R143, R230 ;  /* 0x000000e68fe67221 */ /* 0x000fe20000000000 */
[----:B------:R-:W-:-:S01]  /*92d0*/  FADD R231, R141, R231 ;  /* 0x000000e78de77221 */ /* 0x000fc20000000000 */
[----:B------:R-:W-:Y:S01]  /*92e0*/  FADD R223, R2, R223 ;  /* 0x000000df02df7221 */ /* 0x000fe20000000000 */
[----:B------:R-:W-:-:S01]  /*92f0*/  FADD R222, R0, R222 ;  /* 0x000000de00de7221 */ /* 0x000fc20000000000 */
[----:B------:R-:W-:Y:S01]  /*9300*/  FADD R224, R151, R224 ;  /* 0x000000e097e07221 */ /* 0x000fe20000000000 */
[----:B------:R-:W-:-:S01]  /*9310*/  FADD R226, R149, R226 ;  /* 0x000000e295e27221 */ /* 0x000fc20000000000 */
[----:B------:R-:W-:Y:S01]  /*9320*/  FADD R227, R147, R227 ;  /* 0x000000e393e37221 */ /* 0x000fe20000000000 */
[----:B------:R-:W-:-:S01]  /*9330*/  FADD R229, R145, R229 ;  /* 0x000000e591e57221 */ /* 0x000fc20000000000 */
[----:B0-----:R-:W2:Y:S01]  /*9340*/  LDL.LU R122, [R1+0x204] ;  /* 0x00020400017a7983 */ /* 0x001ea20000300800 */
[----:B------:R-:W-:-:S01]  /*9350*/  FADD R232, R136, R232 ;  /* 0x000000e888e87221 */ /* 0x000fc20000000000 */
[----:B------:R-:W-:Y:S01]  /*9360*/  FADD R233, R134, R233 ;  /* 0x000000e986e97221 */ /* 0x000fe20000000000 */
[----:B------:R-:W-:-:S01]  /*9370*/  FADD R234, R132, R234 ;  /* 0x000000ea84ea7221 */ /* 0x000fc20000000000 */
[----:B------:R-:W3:Y:S01]  /*9380*/  LDL.LU R124, [R1+0x208] ;  /* 0x00020800017c7983 */ /* 0x000ee20000300800 */
[----:B------:R-:W-:-:S03]  /*9390*/  FADD R235, R130, R235 ;  /* 0x000000eb82eb7221 */ /* 0x000fc60000000000 */
[----:B------:R-:W4:Y:S04]  /*93a0*/  LDL.LU R126, [R1+0x20c] ;  /* 0x00020c00017e7983 */ /* 0x000f280000300800 */
[----:B------:R-:W4:Y:S04]  /*93b0*/  LDL.LU R128, [R1+0x210] ;  /* 0x0002100001807983 */ /* 0x000f280000300800 */
[----:B------:R-:W4:Y:S04]  /*93c0*/  LDL.LU R150, [R1+0x214] ;  /* 0x0002140001967983 */ /* 0x000f280000300800 */
[----:B------:R-:W4:Y:S04]  /*93d0*/  LDL.LU R146, [R1+0x218] ;  /* 0x0002180001927983 */ /* 0x000f280000300800 */
[----:B------:R-:W4:Y:S04]  /*93e0*/  LDL.LU R143, [R1+0x21c] ;  /* 0x00021c00018f7983 */ /* 0x000f280000300800 */
[----:B------:R-:W4:Y:S04]  /*93f0*/  LDL.LU R141, [R1+0x220] ;  /* 0x00022000018d7983 */ /* 0x000f280000300800 */
[----:B------:R-:W4:Y:S04]  /*9400*/  LDL.LU R2, [R1+0x224] ;  /* 0x0002240001027983 */ /* 0x000f280000300800 */
[----:B------:R-:W4:Y:S04]  /*9410*/  LDL.LU R0, [R1+0x228] ;  /* 0x0002280001007983 */ /* 0x000f280000300800 */
[----:B------:R-:W4:Y:S04]  /*9420*/  LDL R130, [R1+0x1e0] ;  /* 0x0001e00001827983 */ /* 0x000f280000100800 */
[----:B------:R-:W4:Y:S04]  /*9430*/  LDL R132, [R1+0x1e4] ;  /* 0x0001e40001847983 */ /* 0x000f280000100800 */
[----:B------:R-:W4:Y:S04]  /*9440*/  LDL R134, [R1+0x1e8] ;  /* 0x0001e80001867983 */ /* 0x000f280000100800 */
[----:B------:R-:W4:Y:S04]  /*9450*/  LDL R136, [R1+0x1ec] ;  /* 0x0001ec0001887983 */ /* 0x000f280000100800 */
[----:B------:R-:W4:Y:S04]  /*9460*/  LDL R151, [R1+0x1f0] ;  /* 0x0001f00001977983 */ /* 0x000f280000100800 */
[----:B------:R-:W4:Y:S04]  /*9470*/  LDL R149, [R1+0x1f4] ;  /* 0x0001f40001957983 */ /* 0x000f280000100800 */
[----:B------:R-:W4:Y:S04]  /*9480*/  LDL R147, [R1+0x1f8] ;  /* 0x0001f80001937983 */ /* 0x000f280000100800 */
[----:B------:R-:W4:Y:S01]  /*9490*/  LDL R145, [R1+0x1fc] ;  /* 0x0001fc0001917983 */ /* 0x000f220000100800 */
[----:B------:R-:W-:-:S01]  /*94a0*/  FADD R137, R138, R137 ;  /* 0x000000898a897221 */ /* 0x000fc20000000000 */
[----:B------:R-:W-:Y:S01]  /*94b0*/  FADD R133, R135, R133 ;  /* 0x0000008587857221 */ /* 0x000fe20000000000 */
[----:B------:R-:W-:-:S01]  /*94c0*/  FADD R3, R131, R3 ;  /* 0x0000000383037221 */ /* 0x000fc20000000000 */
[----:B--2---:R-:W-:-:S02]  /*94d0*/  FADD R122, R121, R122 ;  /* 0x0000007a797a7221 */ /* 0x004fc40000000000 */
[----:B------:R-:W2:Y:S01]  /*94e0*/  LDL.LU R121, [R1+0x4f8] ;  /* 0x0004f80001797983 */ /* 0x000ea20000300800 */
[----:B---3--:R-:W-:-:S03]  /*94f0*/  FADD R124, R123, R124 ;  /* 0x0000007c7b7c7221 */ /* 0x008fc60000000000 */
[----:B------:R0:W-:Y:S01]  /*9500*/  STL [R1+0x204], R122 ;  /* 0x0002047a01007387 */ /* 0x0001e20000100800 */
[----:B----4-:R-:W-:-:S01]  /*9510*/  FADD R126, R125, R126 ;  /* 0x0000007e7d7e7221 */ /* 0x010fc20000000000 */
[----:B------:R-:W-:Y:S02]  /*9520*/  FADD R128, R127, R128 ;  /* 0x000000807f807221 */ /* 0x000fe40000000000 */
[----:B0-----:R-:W3:Y:S04]  /*9530*/  LDL.LU R122, [R1+0x4f4] ;  /* 0x0004f400017a7983 */ /* 0x001ee80000300800 */
[----:B------:R-:W4:Y:S04]  /*9540*/  LDL.LU R123, [R1+0x4f0] ;  /* 0x0004f000017b7983 */ /* 0x000f280000300800 */
[----:B------:R0:W-:Y:S01]  /*9550*/  STL [R1+0x208], R124 ;  /* 0x0002087c01007387 */ /* 0x0001e20000100800 */
[----:B------:R-:W-:-:S01]  /*9560*/  FADD R150, R129, R150 ;  /* 0x0000009681967221 */ /* 0x000fc20000000000 */
[----:B------:R-:W-:Y:S01]  /*9570*/  FADD R146, R148, R146 ;  /* 0x0000009294927221 */ /* 0x000fe20000000000 */
[----:B------:R-:W-:-:S01]  /*9580*/  FADD R143, R144, R143 ;  /* 0x0000008f908f7221 */ /* 0x000fc20000000000 */
[----:B------:R-:W-:Y:S01]  /*9590*/  FADD R141, R142, R141 ;  /* 0x0000008d8e8d7221 */ /* 0x000fe20000000000 */
[----:B0-----:R-:W4:Y:S04]  /*95a0*/  LDL.LU R124, [R1+0x4ec] ;  /* 0x0004ec00017c7983 */ /* 0x001f280000300800 */
[----:B------:R-:W4:Y:S04]  /*95b0*/  LDL.LU R125, [R1+0x4e8] ;  /* 0x0004e800017d7983 */ /* 0x000f280000300800 */
[----:B------:R0:W-:Y:S01]  /*95c0*/  STL [R1+0x20c], R126 ;  /* 0x00020c7e01007387 */ /* 0x0001e20000100800 */
[----:B------:R-:W-:-:S01]  /*95d0*/  FADD R2, R140, R2 ;  /* 0x000000028c027221 */ /* 0x000fc20000000000 */
[----:B------:R-:W-:-:S02]  /*95e0*/  FADD R0, R139, R0 ;  /* 0x000000008b007221 */ /* 0x000fc40000000000 */
[----:B0-----:R-:W4:Y:S04]  /*95f0*/  LDL.LU R126, [R1+0x4e4] ;  /* 0x0004e400017e7983 */ /* 0x001f280000300800 */
[----:B------:R-:W4:Y:S04]  /*9600*/  LDL.LU R127, [R1+0x4e0] ;  /* 0x0004e000017f7983 */ /* 0x000f280000300800 */
[----:B------:R0:W-:Y:S04]  /*9610*/  STL [R1+0x210], R128 ;  /* 0x0002108001007387 */ /* 0x0001e80000100800 */
[----:B0-----:R-:W4:Y:S04]  /*9620*/  LDL.LU R128, [R1+0x4dc] ;  /* 0x0004dc0001807983 */ /* 0x001f280000300800 */
[----:B------:R-:W4:Y:S04]  /*9630*/  LDL.LU R129, [R1+0x4d8] ;  /* 0x0004d80001817983 */ /* 0x000f280000300800 */
[----:B------:R-:W-:Y:S04]  /*9640*/  STL [R1+0x214], R150 ;  /* 0x0002149601007387 */ /* 0x000fe80000100800 */
[----:B------:R-:W-:Y:S04]  /*9650*/  STL [R1+0x218], R146 ;  /* 0x0002189201007387 */ /* 0x000fe80000100800 */
[----:B------:R-:W-:Y:S04]  /*9660*/  STL [R1+0x21c], R143 ;  /* 0x00021c8f01007387 */ /* 0x000fe80000100800 */
[----:B------:R-:W-:Y:S04]  /*9670*/  STL [R1+0x220], R141 ;  /* 0x0002208d01007387 */ /* 0x000fe80000100800 */
[----:B------:R-:W-:Y:S04]  /*9680*/  STL [R1+0x224], R2 ;  /* 0x0002240201007387 */ /* 0x000fe80000100800 */
[----:B------:R-:W-:Y:S04]  /*9690*/  STL [R1+0x228], R0 ;  /* 0x0002280001007387 */ /* 0x000fe80000100800 */
[----:B------:R-:W2:Y:S04]  /*96a0*/  LDL.LU R131, [R1+0x238] ;  /* 0x0002380001837983 */ /* 0x000ea80000300800 */
[----:B------:R-:W-:Y:S04]  /*96b0*/  STL [R1+0x22c], R137 ;  /* 0x00022c8901007387 */ /* 0x000fe80000100800 */
[----:B------:R0:W-:Y:S04]  /*96c0*/  STL [R1+0x230], R133 ;  /* 0x0002308501007387 */ /* 0x0001e80000100800 */
[----:B0-----:R-:W3:Y:S04]  /*96d0*/  LDL.LU R133, [R1+0x23c] ;  /* 0x00023c0001857983 */ /* 0x001ee80000300800 */
[----:B------:R-:W4:Y:S04]  /*96e0*/  LDL.LU R135, [R1+0x240] ;  /* 0x0002400001877983 */ /* 0x000f280000300800 */
[----:B------:R0:W-:Y:S04]  /*96f0*/  STL [R1+0x234], R3 ;  /* 0x0002340301007387 */ /* 0x0001e80000100800 */
        /* <DEDUP_REMOVED lines=11> */
[----:B0-----:R-:W4:Y:S04]  /*97b0*/  LDL.LU R3, [R1+0x270] ;  /* 0x0002700001037983 */ /* 0x001f280000300800 */
[----:B------:R-:W4:Y:S04]  /*97c0*/  LDL.LU R2, [R1+0x274] ;  /* 0x0002740001027983 */ /* 0x000f280000300800 */
[----:B------:R-:W4:Y:S01]  /*97d0*/  LDL.LU R0, [R1+0x278] ;  /* 0x0002780001007983 */ /* 0x000f220000300800 */
[----:B--2---:R-:W-:-:S03]  /*97e0*/  FADD R131, R130, R131 ;  /* 0x0000008382837221 */ /* 0x004fc60000000000 */
[----:B------:R-:W2:Y:S04]  /*97f0*/  LDL.LU R130, [R1+0x4d4] ;  /* 0x0004d40001827983 */ /* 0x000ea80000300800 */
[----:B------:R0:W-:Y:S04]  /*9800*/  STL [R1+0x238], R131 ;  /* 0x0002388301007387 */ /* 0x0001e80000100800 */
[----:B0-----:R-:W2:Y:S01]  /*9810*/  LDL.LU R131, [R1+0x4d0] ;  /* 0x0004d00001837983 */ /* 0x001ea20000300800 */
[----:B---3--:R-:W-:-:S03]  /*9820*/  FADD R133, R132, R133 ;  /* 0x0000008584857221 */ /* 0x008fc60000000000 */
[----:B------:R-:W3:Y:S01]  /*9830*/  LDL.LU R132, [R1+0x4cc] ;  /* 0x0004cc0001847983 */ /* 0x000ee20000300800 */
[----:B----4-:R-:W-:-:S03]  /*9840*/  FADD R135, R134, R135 ;  /* 0x0000008786877221 */ /* 0x010fc60000000000 */
[----:B------:R0:W-:Y:S01]  /*9850*/  STL [R1+0x23c], R133 ;  /* 0x00023c8501007387 */ /* 0x0001e20000100800 */
[----:B------:R-:W-:-:S03]  /*9860*/  FADD R137, R136, R137 ;  /* 0x0000008988897221 */ /* 0x000fc60000000000 */
[----:B0-----:R-:W4:Y:S01]  /*9870*/  LDL.LU R133, [R1+0x4c8] ;  /* 0x0004c80001857983 */ /* 0x001f220000300800 */
[----:B------:R-:W-:-:S03]  /*9880*/  FADD R150, R151, R150 ;  /* 0x0000009697967221 */ /* 0x000fc60000000000 */
[----:B------:R-:W4:Y:S01]  /*9890*/  LDL.LU R134, [R1+0x4c4] ;  /* 0x0004c40001867983 */ /* 0x000f220000300800 */
[----:B------:R-:W-:-:S03]  /*98a0*/  FADD R148, R149, R148 ;  /* 0x0000009495947221 */ /* 0x000fc60000000000 */
[----:B------:R0:W-:Y:S01]  /*98b0*/  STL [R1+0x240], R135 ;  /* 0x0002408701007387 */ /* 0x0001e20000100800 */
[----:B------:R-:W-:-:S01]  /*98c0*/  FADD R146, R147, R146 ;  /* 0x0000009293927221 */ /* 0x000fc20000000000 */
[----:B------:R-:W-:Y:S02]  /*98d0*/  FADD R144, R145, R144 ;  /* 0x0000009091907221 */ /* 0x000fe40000000000 */
[----:B0-----:R-:W4:Y:S01]  /*98e0*/  LDL.LU R135, [R1+0x4c0] ;  /* 0x0004c00001877983 */ /* 0x001f220000300800 */
[----:B------:R-:W-:-:S03]  /*98f0*/  FADD R143, R24, R143 ;  /* 0x0000008f188f7221 */ /* 0x000fc60000000000 */
[----:B------:R-:W4:Y:S01]  /*9900*/  LDL.LU R136, [R1+0x4bc] ;  /* 0x0004bc0001887983 */ /* 0x000f220000300800 */
[----:B------:R-:W-:-:S03]  /*9910*/  FADD R142, R25, R142 ;  /* 0x0000008e198e7221 */ /* 0x000fc60000000000 */
[----:B------:R0:W-:Y:S01]  /*9920*/  STL [R1+0x244], R137 ;  /* 0x0002448901007387 */ /* 0x0001e20000100800 */
[----:B------:R-:W-:-:S01]  /*9930*/  FADD R141, R26, R141 ;  /* 0x0000008d1a8d7221 */ /* 0x000fc20000000000 */
[----:B------:R-:W-:Y:S01]  /*9940*/  FADD R140, R27, R140 ;  /* 0x0000008c1b8c7221 */ /* 0x000fe20000000000 */
[----:B------:R-:W-:-:S01]  /*9950*/  FADD R139, R28, R139 ;  /* 0x0000008b1c8b7221 */ /* 0x000fc20000000000 */
[----:B0-----:R-:W4:Y:S04]  /*9960*/  LDL.LU R137, [R1+0x4b8] ;  /* 0x0004b80001897983 */ /* 0x001f280000300800 */
[----:B------:R0:W-:Y:S01]  /*9970*/  STL [R1+0x248], R150 ;  /* 0x0002489601007387 */ /* 0x0001e20000100800 */
[----:B------:R-:W-:-:S03]  /*9980*/  FADD R138, R29, R138 ;  /* 0x0000008a1d8a7221 */ /* 0x000fc60000000000 */
[----:B------:R1:W-:Y:S04]  /*9990*/  STL [R1+0x24c], R148 ;  /* 0x00024c9401007387 */ /* 0x0003e80000100800 */
        /* <DEDUP_REMOVED lines=9> */
[----:B------:R1:W-:Y:S04]  /*9a30*/  STL [R1+0x268], R139 ;  /* 0x0002688b01007387 */ /* 0x0003e80000100800 */
[----:B------:R1:W-:Y:S04]  /*9a40*/  STL [R1+0x26c], R138 ;  /* 0x00026c8a01007387 */ /* 0x0003e80000100800 */
[----:B------:R-:W2:Y:S04]  /*9a50*/  LDL.LU R151, [R1+0x27c] ;  /* 0x00027c0001977983 */ /* 0x000ea80000300800 */
[----:B------:R1:W-:Y:S04]  /*9a60*/  STL [R1+0x270], R3 ;  /* 0x0002700301007387 */ /* 0x0003e80000100800 */
[----:B0-----:R-:W3:Y:S04]  /*9a70*/  LDL.LU R150, [R1+0x280] ;  /* 0x0002800001967983 */ /* 0x001ee80000300800 */
[----:B------:R0:W-:Y:S04]  /*9a80*/  STL [R1+0x274], R2 ;  /* 0x0002740201007387 */ /* 0x0001e80000100800 */
[----:B------:R-:W4:Y:S04]  /*9a90*/  LDL.LU R149, [R1+0x284] ;  /* 0x0002840001957983 */ /* 0x000f280000300800 */
[----:B------:R0:W-:Y:S04]  /*9aa0*/  STL [R1+0x278], R0 ;  /* 0x0002780001007387 */ /* 0x0001e80000100800 */
[----:B-1----:R-:W4:Y:S04]  /*9ab0*/  LDL.LU R148, [R1+0x288] ;  /* 0x0002880001947983 */ /* 0x002f280000300800 */
        /* <DEDUP_REMOVED lines=12> */
[----:B------:R-:W4:Y:S01]  /*9b80*/  LDL.LU R0, [R1+0x2bc] ;  /* 0x0002bc0001007983 */ /* 0x000f220000300800 */
[----:B--2---:R-:W-:-:S01]  /*9b90*/  FADD R151, R33, R151 ;  /* 0x0000009721977221 */ /* 0x004fc20000000000 */
[----:B---3--:R-:W-:-:S04]  /*9ba0*/  FADD R150, R34, R150 ;  /* 0x0000009622967221 */ /* 0x008fc80000000000 */
[----:B------:R0:W-:Y:S01]  /*9bb0*/  STL [R1+0x27c], R151 ;  /* 0x00027c9701007387 */ /* 0x0001e20000100800 */
[----:B----4-:R-:W-:-:S03]  /*9bc0*/  FADD R149, R35, R149 ;  /* 0x0000009523957221 */ /* 0x010fc60000000000 */
[----:B------:R1:W-:Y:S01]  /*9bd0*/  STL [R1+0x280], R150 ;  /* 0x0002809601007387 */ /* 0x0003e20000100800 */
[----:B------:R-:W-:-:S03]  /*9be0*/  FADD R148, R36, R148 ;  /* 0x0000009424947221 */ /* 0x000fc60000000000 */
        /* <DEDUP_REMOVED lines=24> */
[----:B0-----:R-:W4:Y:S01]  /*9d70*/  LDL.LU R151, [R1+0x2c0] ;  /* 0x0002c00001977983 */ /* 0x001f220000300800 */
[----:B------:R-:W-:-:S03]  /*9d80*/  FADD R0, R49, R0 ;  /* 0x0000000031007221 */ /* 0x000fc60000000000 */
[----:B------:R0:W-:Y:S04]  /*9d90*/  STL [R1+0x2b4], R3 ;  /* 0x0002b40301007387 */ /* 0x0001e80000100800 */
[----:B-1----:R-:W4:Y:S04]  /*9da0*/  LDL.LU R150, [R1+0x2c4] ;  /* 0x0002c40001967983 */ /* 0x002f280000300800 */
[----:B------:R1:W-:Y:S04]  /*9db0*/  STL [R1+0x2b8], R2 ;  /* 0x0002b80201007387 */ /* 0x0003e80000100800 */
[----:B--2---:R-:W2:Y:S04]  /*9dc0*/  LDL.LU R149, [R1+0x2c8] ;  /* 0x0002c80001957983 */ /* 0x004ea80000300800 */
[----:B------:R1:W-:Y:S04]  /*9dd0*/  STL [R1+0x2bc], R0 ;  /* 0x0002bc0001007387 */ /* 0x0003e80000100800 */
[----:B---3--:R-:W3:Y:S04]  /*9de0*/  LDL.LU R148, [R1+0x2cc] ;  /* 0x0002cc0001947983 */ /* 0x008ee80000300800 */
[----:B----4-:R-:W4:Y:S04]  /*9df0*/  LDL.LU R147, [R1+0x2d0] ;  /* 0x0002d00001937983 */ /* 0x010f280000300800 */
        /* <DEDUP_REMOVED lines=10> */
[----:B-1----:R-:W4:Y:S04]  /*9ea0*/  LDL.LU R2, [R1+0x2fc] ;  /* 0x0002fc0001027983 */ /* 0x002f280000300800 */
[----:B------:R-:W4:Y:S01]  /*9eb0*/  LDL.LU R0, [R1+0x300] ;  /* 0x0003000001007983 */ /* 0x000f220000300800 */
[----:B------:R-:W-:-:S01]  /*9ec0*/  FADD R151, R50, R151 ;  /* 0x0000009732977221 */ /* 0x000fc20000000000 */
[----:B------:R-:W-:-:S04]  /*9ed0*/  FADD R150, R51, R150 ;  /* 0x0000009633967221 */ /* 0x000fc80000000000 */
[----:B------:R0:W-:Y:S01]  /*9ee0*/  STL [R1+0x2c0], R151 ;  /* 0x0002c09701007387 */ /* 0x0001e20000100800 */
[----:B--2---:R-:W-:-:S03]  /*9ef0*/  FADD R149, R52, R149 ;  /* 0x0000009534957221 */ /* 0x004fc60000000000 */
[----:B------:R1:W-:Y:S01]  /*9f00*/  STL [R1+0x2c4], R150 ;  /* 0x0002c49601007387 */ /* 0x0003e20000100800 */
[----:B---3--:R-:W-:-:S03]  /*9f10*/  FADD R148, R53, R148 ;  /* 0x0000009435947221 */ /* 0x008fc60000000000 */
        /* <DEDUP_REMOVED lines=200> */
[----:B------:R-:W-:Y:S01]  /*aba0*/  STL [R1+0x3d0], R151 ;  /* 0x0003d09701007387 */ /* 0x000fe20000100800 */
[----:B--2---:R-:W-:-:S03]  /*abb0*/  FADD R149, R120, R149 ;  /* 0x0000009578957221 */ /* 0x004fc60000000000 */
[----:B------:R-:W-:Y:S01]  /*abc0*/  STL [R1+0x3d4], R150 ;  /* 0x0003d49601007387 */ /* 0x000fe20000100800 */
[----:B---3--:R-:W-:-:S03]  /*abd0*/  FADD R148, R121, R148 ;  /* 0x0000009479947221 */ /* 0x008fc60000000000 */
[----:B------:R-:W-:Y:S01]  /*abe0*/  STL [R1+0x3d8], R149 ;  /* 0x0003d89501007387 */ /* 0x000fe20000100800 */
[----:B----4-:R-:W-:-:S03]  /*abf0*/  FADD R147, R122, R147 ;  /* 0x000000937a937221 */ /* 0x010fc60000000000 */
[----:B------:R-:W-:Y:S01]  /*ac00*/  STL [R1+0x3dc], R148 ;  /* 0x0003dc9401007387 */ /* 0x000fe20000100800 */
[----:B------:R-:W-:-:S03]  /*ac10*/  FADD R146, R123, R146 ;  /* 0x000000927b927221 */ /* 0x000fc60000000000 */
        /* <DEDUP_REMOVED lines=18> */
[----:B------:R0:W-:Y:S04]  /*ad40*/  STL [R1+0x404], R138 ;  /* 0x0004048a01007387 */ /* 0x0001e80000100800 */
[----:B0-----:R-:W2:Y:S04]  /*ad50*/  LDL.LU R138, [R1+0x414] ;  /* 0x00041400018a7983 */ /* 0x001ea80000300800 */
[----:B------:R-:W-:Y:S04]  /*ad60*/  STL [R1+0x408], R3 ;  /* 0x0004080301007387 */ /* 0x000fe80000100800 */
[----:B------:R-:W3:Y:S01]  /*ad70*/  LDL.LU R139, [R1+0x418] ;  /* 0x00041800018b7983 */ /* 0x000ee20000300800 */
[----:B------:R-:W-:-:S01]  /*ad80*/  FADD R2, R133, R2 ;  /* 0x0000000285027221 */ /* 0x000fc20000000000 */
[----:B------:R-:W-:-:S04]  /*ad90*/  FADD R0, R134, R0 ;  /* 0x0000000086007221 */ /* 0x000fc80000000000 */
[----:B------:R0:W-:Y:S04]  /*ada0*/  STL [R1+0x40c], R2 ;  /* 0x00040c0201007387 */ /* 0x0001e80000100800 */
        /* <DEDUP_REMOVED lines=16> */
[----:B--2---:R-:W-:-:S05]  /*aeb0*/  FADD R138, R135, R138 ;  /* 0x0000008a878a7221 */ /* 0x004fca0000000000 */
[----:B------:R0:W-:Y:S01]  /*aec0*/  STL [R1+0x414], R138 ;  /* 0x0004148a01007387 */ /* 0x0001e20000100800 */
[----:B---3--:R-:W-:-:S03]  /*aed0*/  FADD R139, R136, R139 ;  /* 0x0000008b888b7221 */ /* 0x008fc60000000000 */
[----:B0-----:R-:W2:Y:S04]  /*aee0*/  LDL.LU R138, [R1+0x4b4] ;  /* 0x0004b400018a7983 */ /* 0x001ea80000300800 */
[----:B------:R0:W-:Y:S04]  /*aef0*/  STL [R1+0x418], R139 ;  /* 0x0004188b01007387 */ /* 0x0001e80000100800 */
[----:B0-----:R-:W3:Y:S01]  /*af00*/  LDL.LU R139, [R1+0x4b0] ;  /* 0x0004b000018b7983 */ /* 0x001ee20000300800 */
[----:B----4-:R-:W-:-:S05]  /*af10*/  FADD R140, R137, R140 ;  /* 0x0000008c898c7221 */ /* 0x010fca0000000000 */
[----:B------:R0:W-:Y:S04]  /*af20*/  STL [R1+0x41c], R140 ;  /* 0x00041c8c01007387 */ /* 0x0001e80000100800 */
[----:B0-----:R-:W4:Y:S01]  /*af30*/  LDL.LU R140, [R1+0x4ac] ;  /* 0x0004ac00018c7983 */ /* 0x001f220000300800 */
        /* <DEDUP_REMOVED lines=35> */
[----:B0-----:R0:W5:Y:S01]  /*b170*/  LDL.LU R2, [R1+0x47c] ;  /* 0x00047c0001027983 */ /* 0x0011620000300800 */
[----:B------:R-:W-:Y:S01]  /*b180*/  UMOV UR6, URZ ;  /* 0x0000003f00067c82 */ /* 0x000fe20008000000 */
[----:B--2---:R-:W-:-:S05]  /*b190*/  FADD R0, R150, R0 ;  /* 0x0000000096007221 */ /* 0x004fca0000000000 */
[----:B------:R1:W-:Y:S01]  /*b1a0*/  STL [R1+0x450], R0 ;  /* 0x0004500001007387 */ /* 0x0003e20000100800 */
[----:B---3--:R-:W-:-:S03]  /*b1b0*/  FADD R3, R3, R151 ;  /* 0x0000009703037221 */ /* 0x008fc60000000000 */
[----:B-1----:R0:W5:Y:S04]  /*b1c0*/  LDL.LU R0, [R1+0x478] ;  /* 0x0004780001007983 */ /* 0x0021680000300800 */
[----:B------:R0:W-:Y:S02]  /*b1d0*/  STL [R1+0x454], R3 ;  /* 0x0004540301007387 */ /* 0x0001e40000100800 */
.L_x_28:
[----:B------:R-:W-:Y:S05]  /*b1e0*/  @!P1 BRA `(.L_x_29) ;  /* 0x0000000000049947 */ /* 0x000fea0003800000 */
[----:B------:R-:W-:Y:S01]  /*b1f0*/  BPT.TRAP 0x1 ;  /* 0x000000040000795c */ /* 0x000fe20000300000 */
.L_x_29:
[----:B0-----:R-:W4:Y:S04]  /*b200*/  LDL R3, [R1+0x458] ;  /* 0x0004580001037983 */ /* 0x001f280000100800 */
[----:B-----5:R0:W-:Y:S04]  /*b210*/  STL [R1+0x478], R0 ;  /* 0x0004780001007387 */ /* 0x0201e80000100800 */
[----:B0-----:R-:W2:Y:S01]  /*b220*/  LDL R0, [R1+0x45c] ;  /* 0x00045c0001007983 */ /* 0x001ea20000100800 */
[----:B----4-:R-:W-:Y:S01]  /*b230*/  ISETP.NE.AND P0, PT, R3, RZ, PT ;  /* 0x000000ff0300720c */ /* 0x010fe20003f05270 */
[----:B------:R-:W-:-:S12]  /*b240*/  IMAD.U32 R3, RZ, RZ, UR23 ;  /* 0x00000017ff037e24 */ /* 0x000fd8000f8e00ff */
[----:B------:R-:W-:-:S05]  /*b250*/  @P0 LEA R3, R3, UR15, 0x3 ;  /* 0x0000000f03030c11 */ /* 0x000fca000f8e18ff */
[----:B------:R-:W-:-:S05]  /*b260*/  @P0 VIADD R3, R3, 0x20 ;  /* 0x0000002003030836 */ /* 0x000fca0000000000 */
[----:B--2---:R-:W-:Y:S02]  /*b270*/  @P0 PRMT R3, R0, 0x654, R3 ;  /* 0x0000065400030816 */ /* 0x004fe40000000003 */
[----:B------:R0:W5:Y:S01]  /*b280*/  LDL.LU R0, [R1+0x478] ;  /* 0x0004780001007983 */ /* 0x0001620000300800 */
[----:B------:R-:W-:Y:S01]  /*b290*/  UISETP.GT.U32.AND UP0, UPT, UR13, 0x1, UPT ;  /* 0x000000010d00788c */ /* 0x000fe2000bf04070 */
[----:B------:R0:W-:Y:S05]  /*b2a0*/  @P0 SYNCS.ARRIVE.TRANS64.RED.A1T0 RZ, [R3+URZ], RZ ;  /* 0x000000ff03ff09a7 */ /* 0x0001ea000810043f */
[----:B------:R-:W-:-:S13]  /*b2b0*/  PLOP3.LUT P0, PT, PT, PT, UP0, 0x80, 0x0 ;  /* 0x000000000000781c */ /* 0x000fda0003f0f008 */
[----:B0-----:R-:W-:Y:S05]  /*b2c0*/  @P0 BRA `(.L_x_30) ;  /* 0x0000000000040947 */ /* 0x001fea0003800000 */
[----:B------:R-:W-:Y:S01]  /*b2d0*/  BPT.TRAP 0x1 ;  /* 0x000000040000795c */ /* 0x000fe20000300000 */
.L_x_30:
[----:B------:R-:W-:Y:S01]  /*b2e0*/  UIADD3 UR17, UR17, 0x1, URZ ;  /* 0x0000000111117890 */ /* 0x000fe2000fffe03f */
[C---:B------:R-:W-:Y:S01]  /*b2f0*/  ISETP.GT.AND P0, PT, R2.reuse, 0x1, PT ;  /* 0x000000010200780c */ /* 0x040fe20003f04270 */
[----:B------:R-:W-:Y:S01]  /*b300*/  UIADD3 UR23, UR23, 0x1, URZ ;  /* 0x0000000117177890 */ /* 0x000fe2000fffe03f */
[----:B------:R-:W-:Y:S01]  /*b310*/  VIADD R2, R2, 0xffffffff ;  /* 0xffffffff02027836 */ /* 0x000fe20000000000 */
[----:B------:R-:W-:Y:S02]  /*b320*/  UISETP.NE.AND UP0, UPT, UR17, 0x4, UPT ;  /* 0x000000041100788c */ /* 0x000fe4000bf05270 */
[----:B------:R-:W-:Y:S02]  /*b330*/  UISETP.NE.AND UP1, UPT, UR23, 0x4, UPT ;  /* 0x000000041700788c */ /* 0x000fe4000bf25270 */
[----:B------:R-:W-:Y:S02]  /*b340*/  USEL UR8, URZ, 0x1, UP0 ;  /* 0x000000013f087887 */ /* 0x000fe40008000000 */
[----:B------:R-:W-:-:S02]  /*b350*/  USEL UR17, UR17, URZ, UP0 ;  /* 0x0000003f11117287 */ /* 0x000fc40008000000 */
[----:B------:R-:W-:Y:S02]  /*b360*/  USEL UR23, UR23, URZ, UP1 ;  /* 0x0000003f17177287 */ /* 0x000fe40008800000 */
[----:B-----5:R-:W-:Y:S01]  /*b370*/  LOP3.LUT R0, R0, UR8, RZ, 0x3c, !PT ;  /* 0x0000000800007c12 */ /* 0x020fe2000f8e3cff */
[----:B------:R-:W-:Y:S01]  /*b380*/  UMOV UR8, 0x1 ;  /* 0x0000000100087882 */ /* 0x000fe20000000000 */
[----:B------:R-:W-:Y:S08]  /*b390*/  @P0 BRA `(.L_x_31) ;  /* 0xffffffb000600947 */ /* 0x000ff0000383ffff */
.L_x_23:
[----:B------:R-:W-:-:S04]  /*b3a0*/  UISETP.NE.AND UP0, UPT, UR6, URZ, UPT ;  /* 0x0000003f0600728c */ /* 0x000fc8000bf05270 */
[----:B------:R-:W-:-:S06]  /*b3b0*/  USEL UR6, URZ, 0x1, !UP0 ;  /* 0x000000013f067887 */ /* 0x000fcc000c000000 */
[----:B------:R-:W-:-:S13]  /*b3c0*/  ISETP.NE.AND P0, PT, RZ, UR6, PT ;  /* 0x00000006ff007c0c */ /* 0x000fda000bf05270 */
[----:B------:R-:W-:Y:S05]  /*b3d0*/  @!P0 BRA `(.L_x_32) ;  /* 0x0000003800188947 */ /* 0x000fea0003800000 */
[----:B------:R0:W-:Y:S04]  /*b3e0*/  STL [R1+0x628], R43 ;  /* 0x0006282b01007387 */ /* 0x0001e80000100800 */
[----:B0-----:R-:W4:Y:S04]  /*b3f0*/  LDL.LU R43, [R1] ;  /* 0x00000000012b7983 */ /* 0x001f280000300800 */
[----:B------:R0:W-:Y:S04]  /*b400*/  STL [R1+0x624], R44 ;  /* 0x0006242c01007387 */ /* 0x0001e80000100800 */
[----:B0-----:R-:W5:Y:S04]  /*b410*/  LDL.LU R44, [R1+0x4] ;  /* 0x00000400012c7983 */ /* 0x001f680000300800 */
[----:B------:R0:W-:Y:S04]  /*b420*/  STL [R1+0x620], R45 ;  /* 0x0006202d01007387 */ /* 0x0001e80000100800 */
[----:B0-----:R-:W2:Y:S04]  /*b430*/  LDL.LU R45, [R1+0x8] ;  /* 0x00000800012d7983 */ /* 0x001ea80000300800 */
[----:B------:R0:W-:Y:S04]  /*b440*/  STL [R1+0x61c], R46 ;  /* 0x00061c2e01007387 */ /* 0x0001e80000100800 */
[----:B0-----:R-:W3:Y:S04]  /*b450*/  LDL.LU R46, [R1+0xc] ;  /* 0x00000c00012e7983 */ /* 0x001ee80000300800 */
        /* <DEDUP_REMOVED lines=140> */
[----:B------:R-:W3:Y:S04]  /*bd20*/  LDL.LU R0, [R1+0x204] ;  /* 0x0002040001007983 */ /* 0x000ee80000300800 */
[----:B------:R-:W3:Y:S04]  /*bd30*/  LDL.LU R2, [R1+0x1b0] ;  /* 0x0001b00001027983 */ /* 0x000ee80000300800 */
[----:B------:R-:W3:Y:S04]  /*bd40*/  LDL.LU R3, [R1+0x208] ;  /* 0x0002080001037983 */ /* 0x000ee80000300800 */
        /* <DEDUP_REMOVED lines=65> */
[----:B0-----:R-:W3:Y:S01]  /*c160*/  LDL.LU R149, [R1+0x130] ;  /* 0x0001300001957983 */ /* 0x001ee20000300800 */
[----:B----4-:R-:W-:-:S03]  /*c170*/  FADD R4, R43, R4 ;  /* 0x000000042b047221 */ /* 0x010fc60000000000 */
[----:B------:R0:W-:Y:S01]  /*c180*/  STL [R1+0x47c], R150 ;  /* 0x00047c9601007387 */ /* 0x0001e20000100800 */
[----:B-----5:R-:W-:Y:S01]  /*c190*/  FADD R5, R44, R5 ;  /* 0x000000052c057221 */ /* 0x020fe20000000000 */
[----:B--2---:R-:W-:Y:S01]  /*c1a0*/  FADD R6, R45, R6 ;  /* 0x000000062d067221 */ /* 0x004fe20000000000 */
[----:B---3--:R-:W-:Y:S01]  /*c1b0*/  FADD R7, R46, R7 ;  /* 0x000000072e077221 */ /* 0x008fe20000000000 */
[----:B------:R-:W-:Y:S01]  /*c1c0*/  FADD R8, R47, R8 ;  /* 0x000000082f087221 */ /* 0x000fe20000000000 */
[----:B0-----:R-:W2:Y:S04]  /*c1d0*/  LDL.LU R150, [R1+0x12c] ;  /* 0x00012c0001967983 */ /* 0x001ea80000300800 */
[----:B------:R0:W-:Y:S01]  /*c1e0*/  STL [R1+0x478], R151 ;  /* 0x0004789701007387 */ /* 0x0001e20000100800 */
[----:B------:R-:W-:Y:S01]  /*c1f0*/  FADD R9, R48, R9 ;  /* 0x0000000930097221 */ /* 0x000fe20000000000 */
[----:B------:R-:W-:Y:S01]  /*c200*/  FADD R10, R49, R10 ;  /* 0x0000000a310a7221 */ /* 0x000fe20000000000 */
[----:B------:R-:W-:Y:S01]  /*c210*/  FADD R11, R50, R11 ;  /* 0x0000000b320b7221 */ /* 0x000fe20000000000 */
[----:B0-----:R-:W3:Y:S04]  /*c220*/  LDL.LU R151, [R1+0x128] ;  /* 0x0001280001977983 */ /* 0x001ee80000300800 */
[----:B------:R-:W4:Y:S04]  /*c230*/  LDL.LU R43, [R1+0x628] ;  /* 0x00062800012b7983 */ /* 0x000f280000300800 */
[----:B------:R-:W5:Y:S04]  /*c240*/  LDL.LU R44, [R1+0x624] ;  /* 0x00062400012c7983 */ /* 0x000f680000300800 */
[----:B------:R-:W4:Y:S04]  /*c250*/  LDL.LU R45, [R1+0x620] ;  /* 0x00062000012d7983 */ /* 0x000f280000300800 */
[----:B------:R-:W5:Y:S01]  /*c260*/  LDL.LU R46, [R1+0x61c] ;  /* 0x00061c00012e7983 */ /* 0x000f620000300800 */
[----:B------:R-:W-:-:S03]  /*c270*/  FADD R12, R51, R12 ;  /* 0x0000000c330c7221 */ /* 0x000fc60000000000 */
[----:B------:R-:W4:Y:S01]  /*c280*/  LDL.LU R47, [R1+0x618] ;  /* 0x00061800012f7983 */ /* 0x000f220000300800 */
[----:B------:R-:W-:-:S03]  /*c290*/  FADD R13, R52, R13 ;  /* 0x0000000d340d7221 */ /* 0x000fc60000000000 */
        /* <DEDUP_REMOVED lines=134> */
[----:B------:R-:W4:Y:S04]  /*cb00*/  LDL.LU R115, [R1+0x508] ;  /* 0x0005080001737983 */ /* 0x000f280000300800 */
[----:B------:R-:W4:Y:S01]  /*cb10*/  LDL.LU R116, [R1+0x504] ;  /* 0x0005040001747983 */ /* 0x000f220000300800 */
[----:B------:R-:W-:Y:S01]  /*cb20*/  FADD R3, R2, R3 ;  /* 0x0000000302037221 */ /* 0x000fe20000000000 */
[----:B------:R-:W-:Y:S01]  /*cb30*/  FADD R237, R120, R237 ;  /* 0x000000ed78ed7221 */ /* 0x000fe20000000000 */
[----:B------:R-:W-:Y:S01]  /*cb40*/  FADD R236, R121, R236 ;  /* 0x000000ec79ec7221 */ /* 0x000fe20000000000 */
[----:B------:R-:W5:Y:S01]  /*cb50*/  LDL.LU R117, [R1+0x1b4] ;  /* 0x0001b40001757983 */ /* 0x000f620000300800 */
[----:B------:R-:W-:Y:S01]  /*cb60*/  FADD R235, R122, R235 ;  /* 0x000000eb7aeb7221 */ /* 0x000fe20000000000 */
[----:B------:R-:W-:Y:S01]  /*cb70*/  FADD R234, R123, R234 ;  /* 0x000000ea7bea7221 */ /* 0x000fe20000000000 */
[----:B------:R-:W-:Y:S01]  /*cb80*/  FADD R233, R124, R233 ;  /* 0x000000e97ce97221 */ /* 0x000fe20000000000 */
[----:B------:R0:W-:Y:S01]  /*cb90*/  STL [R1+0x200], R118 ;  /* 0x0002007601007387 */ /* 0x0001e20000100800 */
        /* <DEDUP_REMOVED lines=11> */
[----:B0-----:R-:W4:Y:S01]  /*cc50*/  LDL.LU R118, [R1+0x1b8] ;  /* 0x0001b80001767983 */ /* 0x001f220000300800 */
[----:B------:R-:W-:Y:S01]  /*cc60*/  FADD R217, R140, R217 ;  /* 0x000000d98cd97221 */ /* 0x000fe20000000000 */
[----:B------:R-:W-:Y:S01]  /*cc70*/  FADD R223, R134, R223 ;  /* 0x000000df86df7221 */ /* 0x000fe20000000000 */
[----:B------:R-:W-:Y:S01]  /*cc80*/  FADD R216, R141, R216 ;  /* 0x000000d88dd87221 */ /* 0x000fe20000000000 */
[----:B------:R0:W-:Y:S01]  /*cc90*/  STL [R1+0x208], R3 ;  /* 0x0002080301007387 */ /* 0x0001e20000100800 */
[----:B------:R-:W-:Y:S01]  /*cca0*/  FADD R222, R135, R222 ;  /* 0x000000de87de7221 */ /* 0x000fe20000000000 */
[----:B------:R-:W-:Y:S01]  /*ccb0*/  FADD R215, R142, R215 ;  /* 0x000000d78ed77221 */ /* 0x000fe20000000000 */
[----:B------:R-:W-:Y:S01]  /*ccc0*/  FADD R221, R136, R221 ;  /* 0x000000dd88dd7221 */ /* 0x000fe20000000000 */
[----:B-1----:R-:W4:Y:S01]  /*ccd0*/  LDL.LU R0, [R1+0x210] ;  /* 0x0002100001007983 */ /* 0x002f220000300800 */
[----:B------:R-:W-:Y:S01]  /*cce0*/  FADD R214, R143, R214 ;  /* 0x000000d68fd67221 */ /* 0x000fe20000000000 */
[----:B------:R-:W-:Y:S01]  /*ccf0*/  FADD R220, R137, R220 ;  /* 0x000000dc89dc7221 */ /* 0x000fe20000000000 */
[----:B------:R-:W-:Y:S01]  /*cd00*/  FADD R213, R144, R213 ;  /* 0x000000d590d57221 */ /* 0x000fe20000000000 */
[----:B------:R-:W4:Y:S01]  /*cd10*/  LDL.LU R119, [R1+0x1bc] ;  /* 0x0001bc0001777983 */ /* 0x000f220000300800 */
[----:B------:R-:W-:Y:S01]  /*cd20*/  FADD R219, R138, R219 ;  /* 0x000000db8adb7221 */ /* 0x000fe20000000000 */
[----:B------:R-:W-:Y:S01]  /*cd30*/  FADD R212, R145, R212 ;  /* 0x000000d491d47221 */ /* 0x000fe20000000000 */
[----:B------:R-:W-:Y:S01]  /*cd40*/  FADD R218, R139, R218 ;  /* 0x000000da8bda7221 */ /* 0x000fe20000000000 */
[----:B------:R-:W4:Y:S01]  /*cd50*/  LDL.LU R2, [R1+0x214] ;  /* 0x0002140001027983 */ /* 0x000f220000300800 */
[----:B------:R-:W-:Y:S01]  /*cd60*/  FADD R211, R146, R211 ;  /* 0x000000d392d37221 */ /* 0x000fe20000000000 */
[----:B---3--:R-:W-:Y:S01]  /*cd70*/  FADD R206, R151, R206 ;  /* 0x000000ce97ce7221 */ /* 0x008fe20000000000 */
[----:B------:R-:W-:Y:S01]  /*cd80*/  FADD R210, R147, R210 ;  /* 0x000000d293d27221 */ /* 0x000fe20000000000 */
[----:B------:R-:W3:Y:S01]  /*cd90*/  LDL.LU R120, [R1+0x1c0] ;  /* 0x0001c00001787983 */ /* 0x000ee20000300800 */
[----:B--2---:R-:W-:Y:S01]  /*cda0*/  FADD R207, R150, R207 ;  /* 0x000000cf96cf7221 */ /* 0x004fe20000000000 */
[----:B------:R-:W-:-:S02]  /*cdb0*/  FADD R209, R148, R209 ;  /* 0x000000d194d17221 */ /* 0x000fc40000000000 */
[----:B0-----:R-:W3:Y:S04]  /*cdc0*/  LDL.LU R3, [R1+0x218] ;  /* 0x0002180001037983 */ /* 0x001ee80000300800 */
[----:B------:R-:W2:Y:S04]  /*cdd0*/  LDL.LU R121, [R1+0x1c4] ;  /* 0x0001c40001797983 */ /* 0x000ea80000300800 */
        /* <DEDUP_REMOVED lines=28> */
[----:B------:R-:W2:Y:S01]  /*cfa0*/  LDL.LU R148, [R1+0x254] ;  /* 0x0002540001947983 */ /* 0x000ea20000300800 */
[----:B-----5:R-:W-:-:S03]  /*cfb0*/  FADD R149, R117, R149 ;  /* 0x0000009575957221 */ /* 0x020fc60000000000 */
[----:B------:R-:W5:Y:S04]  /*cfc0*/  LDL.LU R117, [R1+0x500] ;  /* 0x0005000001757983 */ /* 0x000f680000300800 */
[----:B------:R0:W-:Y:S04]  /*cfd0*/  STL [R1+0x20c], R149 ;  /* 0x00020c9501007387 */ /* 0x0001e80000100800 */
[----:B0-----:R-:W5:Y:S01]  /*cfe0*/  LDL.LU R149, [R1+0x258] ;  /* 0x0002580001957983 */ /* 0x001f620000300800 */
[----:B----4-:R-:W-:-:S03]  /*cff0*/  FADD R0, R118, R0 ;  /* 0x0000000076007221 */ /* 0x010fc60000000000 */
[----:B------:R-:W4:Y:S01]  /*d000*/  LDL.LU R118, [R1+0x4fc] ;  /* 0x0004fc0001767983 */ /* 0x000f220000300800 */
[----:B------:R-:W-:-:S03]  /*d010*/  FADD R2, R119, R2 ;  /* 0x0000000277027221 */ /* 0x000fc60000000000 */
[----:B------:R0:W-:Y:S01]  /*d020*/  STL [R1+0x210], R0 ;  /* 0x0002100001007387 */ /* 0x0001e20000100800 */
[----:B---3--:R-:W-:-:S03]  /*d030*/  FADD R3, R120, R3 ;  /* 0x0000000378037221 */ /* 0x008fc60000000000 */
[----:B0-----:R-:W3:Y:S04]  /*d040*/  LDL.LU R0, [R1+0x25c] ;  /* 0x00025c0001007983 */ /* 0x001ee80000300800 */
[----:B------:R-:W4:Y:S01]  /*d050*/  LDL.LU R119, [R1+0x4f8] ;  /* 0x0004f80001777983 */ /* 0x000f220000300800 */
[----:B--2---:R-:W-:-:S03]  /*d060*/  FADD R122, R121, R122 ;  /* 0x0000007a797a7221 */ /* 0x004fc60000000000 */
[----:B------:R0:W-:Y:S01]  /*d070*/  STL [R1+0x214], R2 ;  /* 0x0002140201007387 */ /* 0x0001e20000100800 */
[----:B------:R-:W-:-:S03]  /*d080*/  FADD R124, R123, R124 ;  /* 0x0000007c7b7c7221 */ /* 0x000fc60000000000 */
[----:B0-----:R-:W2:Y:S04]  /*d090*/  LDL.LU R2, [R1+0x260] ;  /* 0x0002600001027983 */ /* 0x001ea80000300800 */
[----:B------:R-:W4:Y:S04]  /*d0a0*/  LDL.LU R120, [R1+0x4f4] ;  /* 0x0004f40001787983 */ /* 0x000f280000300800 */
[----:B------:R0:W-:Y:S01]  /*d0b0*/  STL [R1+0x218], R3 ;  /* 0x0002180301007387 */ /* 0x0001e20000100800 */
[----:B------:R-:W-:Y:S01]  /*d0c0*/  FADD R126, R125, R126 ;  /* 0x0000007e7d7e7221 */ /* 0x000fe20000000000 */
[----:B------:R-:W-:-:S02]  /*d0d0*/  FADD R128, R127, R128 ;  /* 0x000000807f807221 */ /* 0x000fc40000000000 */
[----:B0-----:R-:W4:Y:S04]  /*d0e0*/  LDL.LU R3, [R1+0x264] ;  /* 0x0002640001037983 */ /* 0x001f280000300800 */
[----:B------:R-:W4:Y:S04]  /*d0f0*/  LDL.LU R121, [R1+0x4f0] ;  /* 0x0004f00001797983 */ /* 0x000f280000300800 */
[----:B------:R0:W-:Y:S01]  /*d100*/  STL [R1+0x21c], R122 ;  /* 0x00021c7a01007387 */ /* 0x0001e20000100800 */
[----:B------:R-:W-:-:S03]  /*d110*/  FADD R130, R129, R130 ;  /* 0x0000008281827221 */ /* 0x000fc60000000000 */
        /* <DEDUP_REMOVED lines=42> */
[----:B------:R0:W-:Y:S04]  /*d3c0*/  STL [R1+0x248], R145 ;  /* 0x0002489101007387 */ /* 0x0001e80000100800 */
[----:B0-----:R-:W4:Y:S04]  /*d3d0*/  LDL.LU R145, [R1+0x27c] ;  /* 0x00027c0001917983 */ /* 0x001f280000300800 */
[----:B------:R-:W4:Y:S04]  /*d3e0*/  LDL.LU R139, [R1+0x4a8] ;  /* 0x0004a800018b7983 */ /* 0x000f280000300800 */
[----:B------:R0:W-:Y:S04]  /*d3f0*/  STL [R1+0x24c], R146 ;  /* 0x00024c9201007387 */ /* 0x0001e80000100800 */
[----:B0-----:R-:W4:Y:S04]  /*d400*/  LDL.LU R146, [R1+0x280] ;  /* 0x0002800001927983 */ /* 0x001f280000300800 */
[----:B------:R0:W-:Y:S01]  /*d410*/  STL [R1+0x250], R147 ;  /* 0x0002509301007387 */ /* 0x0001e20000100800 */
[----:B-----5:R-:W-:-:S03]  /*d420*/  FADD R149, R24, R149 ;  /* 0x0000009518957221 */ /* 0x020fc60000000000 */
[----:B0-----:R-:W5:Y:S04]  /*d430*/  LDL.LU R147, [R1+0x284] ;  /* 0x0002840001937983 */ /* 0x001f680000300800 */
[----:B------:R0:W-:Y:S04]  /*d440*/  STL [R1+0x254], R148 ;  /* 0x0002549401007387 */ /* 0x0001e80000100800 */
[----:B0-----:R-:W5:Y:S04]  /*d450*/  LDL.LU R148, [R1+0x288] ;  /* 0x0002880001947983 */ /* 0x001f680000300800 */
[----:B------:R0:W-:Y:S04]  /*d460*/  STL [R1+0x258], R149 ;  /* 0x0002589501007387 */ /* 0x0001e80000100800 */
[----:B0-----:R-:W5:Y:S04]  /*d470*/  LDL.LU R149, [R1+0x28c] ;  /* 0x00028c0001957983 */ /* 0x001f680000300800 */
[----:B------:R-:W5:Y:S04]  /*d480*/  LDL.LU R150, [R1+0x290] ;  /* 0x0002900001967983 */ /* 0x000f680000300800 */
[----:B------:R-:W5:Y:S01]  /*d490*/  LDL.LU R151, [R1+0x294] ;  /* 0x0002940001977983 */ /* 0x000f620000300800 */
[----:B---3--:R-:W-:Y:S01]  /*d4a0*/  FADD R0, R25, R0 ;  /* 0x0000000019007221 */ /* 0x008fe20000000000 */
[----:B--2---:R-:W-:-:S04]  /*d4b0*/  FADD R2, R26, R2 ;  /* 0x000000021a027221 */ /* 0x004fc80000000000 */
[----:B------:R0:W-:Y:S01]  /*d4c0*/  STL [R1+0x25c], R0 ;  /* 0x00025c0001007387 */ /* 0x0001e20000100800 */
[----:B----4-:R-:W-:-:S03]  /*d4d0*/  FADD R3, R27, R3 ;  /* 0x000000031b037221 */ /* 0x010fc60000000000 */
[----:B------:R-:W2:Y:S04]  /*d4e0*/  LDL.LU R27, [R1+0x2c8] ;  /* 0x0002c800011b7983 */ /* 0x000ea80000300800 */
[----:B------:R1:W-:Y:S04]  /*d4f0*/  STL [R1+0x260], R2 ;  /* 0x0002600201007387 */ /* 0x0003e80000100800 */
[----:B------:R-:W3:Y:S04]  /*d500*/  LDL.LU R26, [R1+0x2cc] ;  /* 0x0002cc00011a7983 */ /* 0x000ee80000300800 */
[----:B------:R-:W4:Y:S04]  /*d510*/  LDL.LU R25, [R1+0x2d0] ;  /* 0x0002d00001197983 */ /* 0x000f280000300800 */
[----:B------:R1:W-:Y:S04]  /*d520*/  STL [R1+0x264], R3 ;  /* 0x0002640301007387 */ /* 0x0003e80000100800 */
[----:B------:R-:W4:Y:S04]  /*d530*/  LDL.LU R24, [R1+0x2d4] ;  /* 0x0002d40001187983 */ /* 0x000f280000300800 */
[----:B0-----:R-:W4:Y:S04]  /*d540*/  LDL.LU R0, [R1+0x2d8] ;  /* 0x0002d80001007983 */ /* 0x001f280000300800 */
[----:B-1----:R-:W4:Y:S04]  /*d550*/  LDL.LU R2, [R1+0x2dc] ;  /* 0x0002dc0001027983 */ /* 0x002f280000300800 */
[----:B------:R-:W4:Y:S01]  /*d560*/  LDL.LU R3, [R1+0x2e0] ;  /* 0x0002e00001037983 */ /* 0x000f220000300800 */
[----:B------:R-:W-:-:S05]  /*d570*/  FADD R140, R28, R140 ;  /* 0x0000008c1c8c7221 */ /* 0x000fca0000000000 */
[----:B------:R0:W-:Y:S04]  /*d580*/  STL [R1+0x268], R140 ;  /* 0x0002688c01007387 */ /* 0x0001e80000100800 */
[----:B0-----:R-:W4:Y:S01]  /*d590*/  LDL.LU R140, [R1+0x4a4] ;  /* 0x0004a400018c7983 */ /* 0x001f220000300800 */
[----:B------:R-:W-:-:S03]  /*d5a0*/  FADD R141, R29, R141 ;  /* 0x0000008d1d8d7221 */ /* 0x000fc60000000000 */
[----:B------:R-:W4:Y:S04]  /*d5b0*/  LDL.LU R28, [R1+0x2c4] ;  /* 0x0002c400011c7983 */ /* 0x000f280000300800 */
        /* <DEDUP_REMOVED lines=20> */
[----:B------:R0:W-:Y:S01]  /*d700*/  STL [R1+0x280], R146 ;  /* 0x0002809201007387 */ /* 0x0001e20000100800 */
[----:B-----5:R-:W-:-:S03]  /*d710*/  FADD R147, R35, R147 ;  /* 0x0000009323937221 */ /* 0x020fc60000000000 */
[----:B0-----:R-:W5:Y:S04]  /*d720*/  LDL.LU R146, [R1+0x48c] ;  /* 0x00048c0001927983 */ /* 0x001f680000300800 */
[----:B------:R-:W5:Y:S04]  /*d730*/  LDL.LU R34, [R1+0x2ac] ;  /* 0x0002ac0001227983 */ /* 0x000f680000300800 */
[----:B------:R0:W-:Y:S01]  /*d740*/  STL [R1+0x284], R147 ;  /* 0x0002849301007387 */ /* 0x0001e20000100800 */
[----:B------:R-:W-:-:S03]  /*d750*/  FADD R148, R36, R148 ;  /* 0x0000009424947221 */ /* 0x000fc60000000000 */
[----:B0-----:R-:W5:Y:S04]  /*d760*/  LDL.LU R147, [R1+0x488] ;  /* 0x0004880001937983 */ /* 0x001f680000300800 */
[----:B------:R-:W5:Y:S01]  /*d770*/  LDL.LU R35, [R1+0x2a8] ;  /* 0x0002a80001237983 */ /* 0x000f620000300800 */
[----:B------:R-:W-:-:S03]  /*d780*/  FADD R149, R37, R149 ;  /* 0x0000009525957221 */ /* 0x000fc60000000000 */
[----:B------:R0:W-:Y:S01]  /*d790*/  STL [R1+0x288], R148 ;  /* 0x0002889401007387 */ /* 0x0001e20000100800 */
[----:B------:R-:W-:Y:S01]  /*d7a0*/  FADD R150, R38, R150 ;  /* 0x0000009626967221 */ /* 0x000fe20000000000 */
[----:B------:R-:W-:Y:S02]  /*d7b0*/  FADD R151, R39, R151 ;  /* 0x0000009727977221 */ /* 0x000fe40000000000 */
[----:B0-----:R-:W5:Y:S04]  /*d7c0*/  LDL.LU R148, [R1+0x484] ;  /* 0x0004840001947983 */ /* 0x001f680000300800 */
[----:B------:R-:W5:Y:S04]  /*d7d0*/  LDL.LU R36, [R1+0x2a4] ;  /* 0x0002a40001247983 */ /* 0x000f680000300800 */
[----:B------:R0:W-:Y:S04]  /*d7e0*/  STL [R1+0x28c], R149 ;  /* 0x00028c9501007387 */ /* 0x0001e80000100800 */
[----:B0-----:R-:W5:Y:S04]  /*d7f0*/  LDL.LU R149, [R1+0x480] ;  /* 0x0004800001957983 */ /* 0x001f680000300800 */
[----:B------:R-:W5:Y:S04]  /*d800*/  LDL.LU R37, [R1+0x2a0] ;  /* 0x0002a00001257983 */ /* 0x000f680000300800 */
[----:B------:R0:W-:Y:S04]  /*d810*/  STL [R1+0x290], R150 ;  /* 0x0002909601007387 */ /* 0x0001e80000100800 */
[----:B0-----:R-:W5:Y:S04]  /*d820*/  LDL.LU R150, [R1+0x47c] ;  /* 0x00047c0001967983 */ /* 0x001f680000300800 */
[----:B------:R-:W5:Y:S04]  /*d830*/  LDL.LU R38, [R1+0x29c] ;  /* 0x00029c0001267983 */ /* 0x000f680000300800 */
[----:B------:R0:W-:Y:S04]  /*d840*/  STL [R1+0x294], R151 ;  /* 0x0002949701007387 */ /* 0x0001e80000100800 */
[----:B0-----:R-:W5:Y:S04]  /*d850*/  LDL.LU R151, [R1+0x478] ;  /* 0x0004780001977983 */ /* 0x001f680000300800 */
[----:B------:R-:W5:Y:S01]  /*d860*/  LDL.LU R39, [R1+0x298] ;  /* 0x0002980001277983 */ /* 0x000f620000300800 */
[----:B--2---:R-:W-:Y:S01]  /*d870*/  FADD R27, R52, R27 ;  /* 0x0000001b341b7221 */ /* 0x004fe20000000000 */
[----:B---3--:R-:W-:Y:S01]  /*d880*/  FADD R26, R53, R26 ;  /* 0x0000001a351a7221 */ /* 0x008fe20000000000 */
[----:B----4-:R-:W-:Y:S01]  /*d890*/  FADD R25, R54, R25 ;  /* 0x0000001936197221 */ /* 0x010fe20000000000 */
[----:B------:R-:W-:Y:S01]  /*d8a0*/  FADD R24, R55, R24 ;  /* 0x0000001837187221 */ /* 0x000fe20000000000 */
        /* <DEDUP_REMOVED lines=9> */
[----:B-----5:R-:W-:Y:S01]  /*d940*/  FADD R34, R45, R34 ;  /* 0x000000222d227221 */ /* 0x020fe20000000000 */
[----:B------:R-:W-:Y:S01]  /*d950*/  FADD R35, R44, R35 ;  /* 0x000000232c237221 */ /* 0x000fe20000000000 */
[----:B------:R-:W-:Y:S01]  /*d960*/  FADD R36, R43, R36 ;  /* 0x000000242b247221 */ /* 0x000fe20000000000 */
[----:B------:R-:W-:Y:S01]  /*d970*/  FADD R37, R42, R37 ;  /* 0x000000252a257221 */ /* 0x000fe20000000000 */
[----:B------:R-:W-:Y:S01]  /*d980*/  FADD R38, R41, R38 ;  /* 0x0000002629267221 */ /* 0x000fe20000000000 */
[----:B------:R-:W-:-:S05]  /*d990*/  FADD R39, R40, R39 ;  /* 0x0000002728277221 */ /* 0x000fca0000000000 */
[----:B------:R0:W-:Y:S04]  /*d9a0*/  STL [R1+0x298], R39 ;  /* 0x0002982701007387 */ /* 0x0001e80000100800 */
        /* <DEDUP_REMOVED lines=15> */
[----:B------:R-:W5:Y:S04]  /*daa0*/  LDL.LU R51, [R1+0x2e4] ;  /* 0x0002e40001337983 */ /* 0x000f680000300800 */
[----:B------:R5:W-:Y:S04]  /*dab0*/  STL [R1+0x2d8], R0 ;  /* 0x0002d80001007387 */ /* 0x000be80000100800 */
[----:B------:R-:W5:Y:S04]  /*dac0*/  LDL.LU R50, [R1+0x2e8] ;  /* 0x0002e80001327983 */ /* 0x000f680000300800 */
[----:B------:R5:W-:Y:S04]  /*dad0*/  STL [R1+0x2dc], R2 ;  /* 0x0002dc0201007387 */ /* 0x000be80000100800 */
[----:B------:R-:W5:Y:S04]  /*dae0*/  LDL.LU R49, [R1+0x2ec] ;  /* 0x0002ec0001317983 */ /* 0x000f680000300800 */
[----:B------:R5:W-:Y:S04]  /*daf0*/  STL [R1+0x2e0], R3 ;  /* 0x0002e00301007387 */ /* 0x000be80000100800 */
[----:B------:R-:W5:Y:S04]  /*db00*/  LDL.LU R48, [R1+0x2f0] ;  /* 0x0002f00001307983 */ /* 0x000f680000300800 */
        /* <DEDUP_REMOVED lines=8> */
[----:B0-----:R-:W5:Y:S04]  /*db90*/  LDL.LU R39, [R1+0x314] ;  /* 0x0003140001277983 */ /* 0x001f680000300800 */
[----:B-1----:R-:W5:Y:S04]  /*dba0*/  LDL.LU R38, [R1+0x318] ;  /* 0x0003180001267983 */ /* 0x002f680000300800 */
[----:B--2---:R-:W2:Y:S04]  /*dbb0*/  LDL.LU R37, [R1+0x31c] ;  /* 0x00031c0001257983 */ /* 0x004ea80000300800 */
[----:B---3--:R-:W3:Y:S04]  /*dbc0*/  LDL.LU R36, [R1+0x320] ;  /* 0x0003200001247983 */ /* 0x008ee80000300800 */
[----:B----4-:R-:W4:Y:S04]  /*dbd0*/  LDL.LU R35, [R1+0x324] ;  /* 0x0003240001237983 */ /* 0x010f280000300800 */
[----:B-----5:R-:W5:Y:S04]  /*dbe0*/  LDL.LU R34, [R1+0x328] ;  /* 0x0003280001227983 */ /* 0x020f680000300800 */
        /* <DEDUP_REMOVED lines=12> */
[----:B------:R-:W5:Y:S01]  /*dcb0*/  LDL.LU R3, [R1+0x35c] ;  /* 0x00035c0001037983 */ /* 0x000f620000300800 */
[----:B------:R-:W-:Y:S01]  /*dcc0*/  FADD R51, R59, R51 ;  /* 0x000000333b337221 */ /* 0x000fe20000000000 */
[----:B------:R-:W-:-:S04]  /*dcd0*/  FADD R50, R60, R50 ;  /* 0x000000323c327221 */ /* 0x000fc80000000000 */
        /* <DEDUP_REMOVED lines=25> */
[----:B--2---:R-:W-:-:S03]  /*de70*/  FADD R37, R73, R37 ;  /* 0x0000002549257221 */ /* 0x004fc60000000000 */
[----:B------:R2:W-:Y:S01]  /*de80*/  STL [R1+0x318], R38 ;  /* 0x0003182601007387 */ /* 0x0005e20000100800 */
[----:B---3--:R-:W-:-:S03]  /*de90*/  FADD R36, R74, R36 ;  /* 0x000000244a247221 */ /* 0x008fc60000000000 */
[----:B------:R3:W-:Y:S01]  /*dea0*/  STL [R1+0x31c], R37 ;  /* 0x00031c2501007387 */ /* 0x0007e20000100800 */
[----:B----4-:R-:W-:-:S03]  /*deb0*/  FADD R35, R75, R35 ;  /* 0x000000234b237221 */ /* 0x010fc60000000000 */
[----:B------:R4:W-:Y:S01]  /*dec0*/  STL [R1+0x320], R36 ;  /* 0x0003202401007387 */ /* 0x0009e20000100800 */
[----:B-----5:R-:W-:-:S03]  /*ded0*/  FADD R34, R76, R34 ;  /* 0x000000224c227221 */ /* 0x020fc60000000000 */
        /* <DEDUP_REMOVED lines=24> */
[----:B0-----:R-:W5:Y:S01]  /*e060*/  LDL.LU R51, [R1+0x360] ;  /* 0x0003600001337983 */ /* 0x001f620000300800 */
[----:B------:R-:W-:-:S03]  /*e070*/  FADD R3, R89, R3 ;  /* 0x0000000359037221 */ /* 0x000fc60000000000 */
[----:B------:R0:W-:Y:S04]  /*e080*/  STL [R1+0x354], R0 ;  /* 0x0003540001007387 */ /* 0x0001e80000100800 */
[----:B-1----:R-:W5:Y:S04]  /*e090*/  LDL.LU R50, [R1+0x364] ;  /* 0x0003640001327983 */ /* 0x002f680000300800 */
        /* <DEDUP_REMOVED lines=181> */
[----:B------:R-:W-:Y:S01]  /*ebf0*/  FADD R2, R150, R2 ;  /* 0x0000000296027221 */ /* 0x000fe20000000000 */
[----:B------:R-:W-:-:S05]  /*ec00*/  FADD R3, R3, R151 ;  /* 0x0000009703037221 */ /* 0x000fca0000000000 */
[----:B------:R0:W-:Y:S04]  /*ec10*/  STL [R1+0x454], R3 ;  /* 0x0004540301007387 */ /* 0x0001e80000100800 */
[----:B------:R0:W-:Y:S04]  /*ec20*/  STL [R1+0x44c], R0 ;  /* 0x00044c0001007387 */ /* 0x0001e80000100800 */
[----:B------:R0:W-:Y:S02]  /*ec30*/  STL [R1+0x450], R2 ;  /* 0x0004500201007387 */ /* 0x0001e40000100800 */
.L_x_32:
[----:B0-----:R-:W0:Y:S02]  /*ec40*/  LDC R0, c[0x0][0x28c] ;  /* 0x0000a300ff007b82 */ /* 0x001e240000000800 */
[----:B0-----:R-:W-:-:S13]  /*ec50*/  ISETP.GE.AND P0, PT, R0, 0x1, PT ;  /* 0x000000010000780c */ /* 0x001fda0003f06270 */
[----:B------:R-:W-:Y:S05]  /*ec60*/  @!P0 BRA `(.L_x_33) ;  /* 0x0000000000588947 */ /* 0x000fea0003800000 */
[----:B------:R-:W-:-:S06]  /*ec70*/  UISETP.NE.AND UP0, UPT, UR22, 0x3, UPT ;  /* 0x000000031600788c */ /* 0x000fcc000bf05270 */
[----:B------:R-:W-:-:S13]  /*ec80*/  PLOP3.LUT P0, PT, PT, PT, UP0, 0x80, 0x0 ;  /* 0x000000000000781c */ /* 0x000fda0003f0f008 */
[----:B------:R-:W-:Y:S05]  /*ec90*/  @!P0 BRA `(.L_x_34) ;  /* 0x0000000000048947 */ /* 0x000fea0003800000 */
[----:B------:R-:W-:Y:S01]  /*eca0*/  BPT.TRAP 0x1 ;  /* 0x000000040000795c */ /* 0x000fe20000300000 */
.L_x_34:
[----:B------:R-:W4:Y:S04]  /*ecb0*/  LDL R0, [R1+0x458] ;  /* 0x0004580001007983 */ /* 0x000f280000100800 */
[----:B------:R-:W5:Y:S01]  /*ecc0*/  LDL R3, [R1+0x45c] ;  /* 0x00045c0001037983 */ /* 0x000f620000100800 */
[----:B------:R-:W-:Y:S01]  /*ecd0*/  UISETP.LT.AND UP1, UPT, UR12, 0x1, UPT ;  /* 0x000000010c00788c */ /* 0x000fe2000bf21270 */
[----:B----4-:R-:W-:Y:S01]  /*ece0*/  ISETP.NE.AND P0, PT, R0, RZ, PT ;  /* 0x000000ff0000720c */ /* 0x010fe20003f05270 */
[----:B------:R-:W-:-:S12]  /*ecf0*/  IMAD.U32 R0, RZ, RZ, UR15 ;  /* 0x0000000fff007e24 */ /* 0x000fd8000f8e00ff */
[----:B------:R-:W-:-:S05]  /*ed00*/  VOTEU.ANY UP0, P0 ;  /* 0x00000000003f7886 */ /* 0x000fca0000000100 */
[----:B------:R-:W-:-:S04]  /*ed10*/  @UP0 USEL UR6, UR12, 0x1, UP1 ;  /* 0x000000010c060887 */ /* 0x000fc80008800000 */
[----:B------:R-:W-:Y:S02]  /*ed20*/  @UP0 UIADD3 UR6, UR5, UR12, -UR6 ;  /* 0x0000000c05060290 */ /* 0x000fe4000fffe806 */
[----:B------:R-:W-:-:S04]  /*ed30*/  UISETP.GT.U32.AND UP0, UPT, UR13, 0x1, UPT ;  /* 0x000000010d00788c */ /* 0x000fc8000bf04070 */
[----:B------:R-:W-:-:S04]  /*ed40*/  IMAD.U32 R2, RZ, RZ, UR6 ;  /* 0x00000006ff027e24 */ /* 0x000fc8000f8e00ff */
[----:B------:R-:W-:-:S05]  /*ed50*/  @P0 IMAD.SHL.U32 R2, R2, 0x8, RZ ;  /* 0x0000000802020824 */ /* 0x000fca00078e00ff */
[----:B------:R-:W-:-:S04]  /*ed60*/  @P0 LOP3.LUT R2, R2, 0x18, RZ, 0xc0, !PT ;  /* 0x0000001802020812 */ /* 0x000fc800078ec0ff */
[----:B------:R-:W-:-:S04]  /*ed70*/  @P0 IADD3 R0, R0, 0x20, R2 ;  /* 0x0000002000000810 */ /* 0x000fc80007ffe002 */
[----:B-----5:R-:W-:-:S04]  /*ed80*/  @P0 PRMT R0, R3, 0x654, R0 ;  /* 0x0000065403000816 */ /* 0x020fc80000000000 */
[----:B------:R0:W-:Y:S01]  /*ed90*/  @P0 SYNCS.ARRIVE.TRANS64.RED.A1T0 RZ, [R0+URZ], RZ ;  /* 0x000000ff00ff09a7 */ /* 0x0001e2000810043f */
[----:B------:R-:W-:-:S13]  /*eda0*/  PLOP3.LUT P0, PT, PT, PT, UP0, 0x80, 0x0 ;  /* 0x000000000000781c */ /* 0x000fda0003f0f008 */
[----:B0-----:R-:W-:Y:S05]  /*edb0*/  @P0 BRA `(.L_x_33) ;  /* 0x0000000000040947 */ /* 0x001fea0003800000 */
[----:B------:R-:W-:Y:S01]  /*edc0*/  BPT.TRAP 0x1 ;  /* 0x000000040000795c */ /* 0x000fe20000300000 */
.L_x_33:
[----:B------:R-:W4:Y:S01]  /*edd0*/  LDL.LU R26, [R1+0x46c] ;  /* 0x00046c00011a7983 */ /* 0x000f220000300800 */
[----:B------:R-:W0:Y:S01]  /*ede0*/  LDC R3, c[0x0][0x288] ;  /* 0x0000a200ff037b82 */ /* 0x000e220000000800 */
[----:B------:R-:W-:Y:S02]  /*edf0*/  ULDC UR6, c[0x0][0x284] ;  /* 0x0000a10000067ab9 */ /* 0x000fe40000000800 */
[----:B------:R-:W5:Y:S01]  /*ee00*/  LDL.LU R24, [R1+0x468] ;  /* 0x0004680001187983 */ /* 0x000f620000300800 */
[----:B------:R-:W1:Y:S02]  /*ee10*/  S2R R25, SR_TID.X ;  /* 0x0000000000197919 */ /* 0x000e640000002100 */
[----:B-1----:R-:W-:Y:S02]  /*ee20*/  LOP3.LUT R2, R25, 0x3, RZ, 0xc0, !PT ;  /* 0x0000000319027812 */ /* 0x002fe400078ec0ff */
[----:B------:R-:W-:-:S03]  /*ee30*/  SHF.R.U32.HI R32, RZ, 0x7, R25 ;  /* 0x00000007ff207819 */ /* 0x000fc60000011619 */
[----:B0-----:R-:W-:Y:S01]  /*ee40*/  IMAD R2, R2, -0x2, R3 ;  /* 0xfffffffe02027824 */ /* 0x001fe200078e0203 */
[----:B------:R-:W-:-:S05]  /*ee50*/  LOP3.LUT R32, R32, 0x1, RZ, 0xc0, !PT ;  /* 0x0000000120207812 */ /* 0x000fca00078ec0ff */
[----:B------:R-:W-:Y:S02]  /*ee60*/  IMAD.SHL.U32 R33, R32, 0x40, RZ ;  /* 0x0000004020217824 */ /* 0x000fe400078e00ff */
[----:B------:R-:W-:-:S05]  /*ee70*/  IMAD.SHL.U32 R30, R25, 0x2, RZ ;  /* 0x00000002191e7824 */ /* 0x000fca00078e00ff */
[----:B------:R-:W-:Y:S01]  /*ee80*/  LOP3.LUT R30, R30, 0x6, RZ, 0xc0, !PT ;  /* 0x000000061e1e7812 */ /* 0x000fe200078ec0ff */
[----:B------:R-:W-:Y:S02]  /*ee90*/  IMAD.MOV.U32 R39, RZ, RZ, -0x1 ;  /* 0xffffffffff277424 */ /* 0x000fe400078e00ff */
[----:B-----5:R-:W-:-:S05]  /*eea0*/  IMAD.SHL.U32 R0, R24, 0x100, RZ ;  /* 0x0000010018007824 */ /* 0x020fca00078e00ff */
[----:B------:R-:W-:Y:S01]  /*eeb0*/  ISETP.GE.AND P0, PT, R0, R3, PT ;  /* 0x000000030000720c */ /* 0x000fe20003f06270 */
[----:B------:R-:W-:Y:S01]  /*eec0*/  IMAD.IADD R0, R2, 0x1, -R0 ;  /* 0x0000000102007824 */ /* 0x000fe200078e0a00 */
[----:B------:R-:W-:Y:S02]  /*eed0*/  SHF.R.U32.HI R2, RZ, 0x2, R25 ;  /* 0x00000002ff027819 */ /* 0x000fe40000011619 */
[----:B------:R-:W-:Y:S02]  /*eee0*/  LOP3.LUT R3, R25, 0x60, RZ, 0xc0, !PT ;  /* 0x0000006019037812 */ /* 0x000fe400078ec0ff */
[----:B------:R-:W-:Y:S02]  /*eef0*/  LOP3.LUT R2, R2, 0x7, RZ, 0xc0, !PT ;  /* 0x0000000702027812 */ /* 0x000fe400078ec0ff */
[----:B------:R-:W-:Y:S02]  /*ef00*/  SHF.R.U32.HI R3, RZ, 0x1, R3 ;  /* 0x00000001ff037819 */ /* 0x000fe40000011603 */
[----:B------:R-:W-:-:S02]  /*ef10*/  LOP3.LUT R33, R33, 0x40, R2, 0xe2, !PT ;  /* 0x0000004021217812 */ /* 0x000fc400078ee202 */
[----:B------:R-:W-:-:S05]  /*ef20*/  IADD3 R2, RZ, -R3, -R2 ;  /* 0x80000003ff027210 */ /* 0x000fca0007ffe802 */
[----:B------:R-:W-:Y:S02]  /*ef30*/  IMAD R32, R32, -0x40, R2 ;  /* 0xffffffc020207824 */ /* 0x000fe400078e0202 */
[----:B----4-:R-:W-:-:S05]  /*ef40*/  IMAD.SHL.U32 R2, R26, 0x100, RZ ;  /* 0x000001001a027824 */ /* 0x010fca00078e00ff */
[----:B------:R-:W-:Y:S01]  /*ef50*/  ISETP.GE.OR P0, PT, R2, UR6, P0 ;  /* 0x0000000602007c0c */ /* 0x000fe20008706670 */
[----:B------:R-:W-:Y:S01]  /*ef60*/  IMAD.WIDE R34, R26, 0x100, RZ ;  /* 0x000001001a227825 */ /* 0x000fe200078e02ff */
[----:B------:R-:W-:Y:S02]  /*ef70*/  IADD3 R32, -R2, UR6, R32 ;  /* 0x0000000602207c10 */ /* 0x000fe4000fffe120 */
[----:B------:R-:W-:Y:S02]  /*ef80*/  PRMT R30, R30, 0x6540, R24 ;  /* 0x000065401e1e7816 */ /* 0x000fe40000000018 */
[----:B------:R-:W-:-:S07]  /*ef90*/  LOP3.LUT R33, R34, R33, R3, 0xfe, !PT ;  /* 0x0000002122217212 */ /* 0x000fce00078efe03 */
[----:B------:R-:W-:Y:S05]  /*efa0*/  @P0 BRA `(.L_x_35) ;  /* 0x0000012400dc0947 */ /* 0x000fea0003800000 */
[----:B------:R-:W0:Y:S01]  /*efb0*/  LDC.64 R26, c[0x0][0x5c8] ;  /* 0x00017200ff1a7b82 */ /* 0x000e220000000a00 */
[----:B------:R-:W-:Y:S01]  /*efc0*/  USHF.R.S32.HI UR8, URZ, 0x1f, UR14 ;  /* 0x0000001f3f087899 */ /* 0x000fe2000801140e */
[--C-:B------:R-:W-:Y:S01]  /*efd0*/  SHF.R.S32.HI R31, RZ, 0x1f, R30.reuse ;  /* 0x0000001fff1f7819 */ /* 0x100fe2000001141e */
[----:B------:R-:W-:Y:S01]  /*efe0*/  ULDC.64 UR10, c[0x0][0x5d0] ;  /* 0x00017400000a7ab9 */ /* 0x000fe20000000a00 */
[----:B------:R-:W-:Y:S01]  /*eff0*/  BSSY B0, `(.L_x_35) ;  /* 0x0001272000007945 */ /* 0x000fe20003800000 */
[----:B------:R-:W-:Y:S02]  /*f000*/  UIMAD UR6, UR8, UR10, URZ ;  /* 0x0000000a080672a4 */ /* 0x000fe4000f8e023f */
[----:B------:R-:W-:Y:S02]  /*f010*/  IMAD.U32 R24, RZ, RZ, UR10 ;  /* 0x0000000aff187e24 */ /* 0x000fe4000f8e00ff */
[----:B------:R-:W-:Y:S02]  /*f020*/  UIMAD UR6, UR14, UR11, UR6 ;  /* 0x0000000b0e0672a4 */ /* 0x000fe4000f8e0206 */
[----:B------:R-:W-:-:S04]  /*f030*/  IMAD.WIDE.U32 R24, R24, UR14, R30 ;  /* 0x0000000e18187c25 */ /* 0x000fc8000f8e001e */
[----:B------:R-:W-:Y:S01]  /*f040*/  VIADD R25, R25, UR6 ;  /* 0x0000000619197c36 */ /* 0x000fe20008000000 */
[----:B------:R-:W-:Y:S01]  /*f050*/  ULDC.64 UR6, c[0x0][0x5c0] ;  /* 0x0001700000067ab9 */ /* 0x000fe20000000a00 */
[-C--:B0-----:R-:W-:Y:S01]  /*f060*/  IMAD R2, R35, R26.reuse, RZ ;  /* 0x0000001a23027224 */ /* 0x081fe200078e02ff */
[----:B------:R-:W-:Y:S01]  /*f070*/  SHF.L.U64.HI R36, R26, 0x3, R27 ;  /* 0x000000031a247819 */ /* 0x000fe2000001021b */
[----:B------:R-:W-:-:S04]  /*f080*/  IMAD.WIDE.U32 R24, R33, R26, R24 ;  /* 0x0000001a21187225 */ /* 0x000fc800078e0018 */
[----:B------:R-:W-:Y:S01]  /*f090*/  IMAD R2, R33, R27, R2 ;  /* 0x0000001b21027224 */ /* 0x000fe200078e0202 */
[C---:B------:R-:W-:Y:S01]  /*f0a0*/  LEA R28, P2, R26.reuse, R24, 0x7 ;  /* 0x000000181a1c7211 */ /* 0x040fe200078438ff */
[----:B------:R-:W-:Y:S02]  /*f0b0*/  IMAD.SHL.U32 R3, R26, 0x8, RZ ;  /* 0x000000081a037824 */ /* 0x000fe400078e00ff */
[----:B------:R-:W-:Y:S01]  /*f0c0*/  IMAD.IADD R25, R25, 0x1, R2 ;  /* 0x0000000119197824 */ /* 0x000fe200078e0202 */
[C---:B------:R-:W-:Y:S02]  /*f0d0*/  IADD3 R2, P5, R24.reuse, UR6, RZ ;  /* 0x0000000618027c10 */ /* 0x040fe4000ffbe0ff */
[----:B------:R-:W-:Y:S02]  /*f0e0*/  IADD3 R24, P0, P1, R24, UR6, R3 ;  /* 0x0000000618187c10 */ /* 0x000fe4000f91e003 */
[----:B------:R-:W-:Y:S02]  /*f0f0*/  LEA.HI.X R29, R26, R25, R27, 0x7, P2 ;  /* 0x000000191a1d7211 */ /* 0x000fe400010f3c1b */
[----:B------:R-:W-:-:S02]  /*f100*/  IADD3 R26, P2, P3, R28, UR6, R3 ;  /* 0x000000061c1a7c10 */ /* 0x000fc4000fb5e003 */
[----:B------:R-:W-:Y:S02]  /*f110*/  IADD3.X R3, R25, UR7, RZ, P5, !PT ;  /* 0x0000000719037c10 */ /* 0x000fe4000affe4ff */
[----:B------:R-:W-:Y:S02]  /*f120*/  FSETP.NEU.AND P5, PT, RZ, UR21, PT ;  /* 0x00000015ff007c0b */ /* 0x000fe4000bfad000 */
[----:B------:R-:W-:Y:S02]  /*f130*/  IADD3 R28, P6, R28, UR6, RZ ;  /* 0x000000061c1c7c10 */ /* 0x000fe4000ffde0ff */
[--C-:B------:R-:W-:Y:S02]  /*f140*/  IADD3.X R27, R29, UR7, R36.reuse, P2, P3 ;  /* 0x000000071d1b7c10 */ /* 0x100fe400097e6424 */
[----:B------:R-:W-:Y:S02]  /*f150*/  IADD3.X R25, R25, UR7, R36, P0, P1 ;  /* 0x0000000719197c10 */ /* 0x000fe400087e2424 */
[----:B------:R-:W-:-:S05]  /*f160*/  IADD3.X R29, R29, UR7, RZ, P6, !PT ;  /* 0x000000071d1d7c10 */ /* 0x000fca000b7fe4ff */
[----:B------:R-:W-:Y:S05]  /*f170*/  @!P5 BRA `(.L_x_36) ;  /* 0x000000d800fcd947 */ /* 0x000fea0003800000 */
[----:B------:R-:W-:Y:S01]  /*f180*/  ULDC.64 UR6, c[0x0][0x5b8] ;  /* 0x00016e0000067ab9 */ /* 0x000fe20000000a00 */
[----:B------:R-:W-:Y:S01]  /*f190*/  BSSY B1, `(.L_x_37) ;  /* 0x0000013000017945 */ /* 0x000fe20003800000 */
[----:B------:R-:W-:Y:S01]  /*f1a0*/  IMAD.U32 R36, RZ, RZ, UR6 ;  /* 0x00000006ff247e24 */ /* 0x000fe2000f8e00ff */
[----:B------:R-:W-:-:S03]  /*f1b0*/  UIMAD UR6, UR8, UR6, URZ ;  /* 0x00000006080672a4 */ /* 0x000fc6000f8e023f */
[----:B------:R-:W-:Y:S01]  /*f1c0*/  IMAD.WIDE.U32 R30, R36, UR14, R30 ;  /* 0x0000000e241e7c25 */ /* 0x000fe2000f8e001e */
[----:B------:R-:W-:Y:S01]  /*f1d0*/  UIMAD UR6, UR14, UR7, UR6 ;  /* 0x000000070e0672a4 */ /* 0x000fe2000f8e0206 */
[----:B------:R-:W-:Y:S02]  /*f1e0*/  ULDC.64 UR8, c[0x0][0x5a8] ;  /* 0x00016a0000087ab9 */ /* 0x000fe40000000a00 */
[----:B------:R-:W-:-:S03]  /*f1f0*/  IMAD.MOV.U32 R36, RZ, RZ, R30 ;  /* 0x000000ffff247224 */ /* 0x000fc600078e001e */
[----:B------:R-:W-:Y:S01]  /*f200*/  VIADD R37, R31, UR6 ;  /* 0x000000061f257c36 */ /* 0x000fe20008000000 */
[----:B------:R-:W-:Y:S02]  /*f210*/  ULDC.64 UR6, c[0x0][0x5b0] ;  /* 0x00016c0000067ab9 */ /* 0x000fe40000000a00 */
[----:B------:R-:W-:Y:S02]  /*f220*/  IMAD R38, R35, UR6, RZ ;  /* 0x0000000623267c24 */ /* 0x000fe4000f8e02ff */
[----:B------:R-:W-:-:S04]  /*f230*/  IMAD.WIDE.U32 R30, R33, UR6, R36 ;  /* 0x00000006211e7c25 */ /* 0x000fc8000f8e0024 */
[----:B------:R-:W-:Y:S01]  /*f240*/  IMAD R38, R33, UR7, R38 ;  /* 0x0000000721267c24 */ /* 0x000fe2000f8e0226 */
[----:B------:R-:W-:-:S04]  /*f250*/  IADD3 R30, P0, R30, UR8, RZ ;  /* 0x000000081e1e7c10 */ /* 0x000fc8000ff1e0ff */
[--C-:B------:R-:W-:Y:S02]  /*f260*/  IADD3.X R31, R31, UR9, R38.reuse, P0, !PT ;  /* 0x000000091f1f7c10 */ /* 0x100fe400087fe426 */
[----:B------:R-:W-:Y:S02]  /*f270*/  ISETP.GE.AND P0, PT, R32, 0x1, PT ;  /* 0x000000012000780c */ /* 0x000fe40003f06270 */
[----:B------:R-:W-:Y:S02]  /*f280*/  PRMT R38, RZ, 0x7610, R38 ;  /* 0x00007610ff267816 */ /* 0x000fe40000000026 */
[----:B------:R-:W-:-:S13]  /*f290*/  ISETP.LT.OR P1, PT, R0, 0x1, !P0 ;  /* 0x000000010000780c */ /* 0x000fda0004721670 */
[----:B------:R-:W-:Y:S05]  /*f2a0*/  @P1 BRA `(.L_x_38) ;  /* 0x0000000000041947 */ /* 0x000fea0003800000 */
[----:B------:R0:W5:Y:S02]  /*f2b0*/  LDG.E.U8 R38, desc[UR18][R30.64] ;  /* 0x000000121e267981 */ /* 0x000164000c1e1100 */
.L_x_38:
[----:B------:R-:W-:Y:S05]  /*f2c0*/  BSYNC B1 ;  /* 0x0000000000017941 */ /* 0x000fea0003800000 */
.L_x_37:
[----:B-----5:R-:W-:Y:S01]  /*f2d0*/  LOP3.LUT R38, R38, 0xff, RZ, 0xc0, !PT ;  /* 0x000000ff26267812 */ /* 0x020fe200078ec0ff */
[----:B------:R-:W-:Y:S03]  /*f2e0*/  BSSY B1, `(.L_x_39) ;  /* 0x000000b000017945 */ /* 0x000fe60003800000 */
[----:B------:R-:W-:-:S05]  /*f2f0*/  F2FP.F16.E4M3.UNPACK_B R38, R38 ;  /* 0x00000026ff26723e */ /* 0x000fca00020006ff */
[----:B------:R-:W-:-:S05]  /*f300*/  HADD2.F32 R38, -RZ, R38.H0_H0 ;  /* 0x20000026ff267230 */ /* 0x000fca0000004100 */
[----:B------:R-:W-:-:S04]  /*f310*/  FMUL R38, R38, UR21 ;  /* 0x0000001526267c20 */ /* 0x000fc80008400000 */
[----:B------:R-:W-:-:S05]  /*f320*/  FFMA R4, R4, UR20, R38 ;  /* 0x0000001404047c23 */ /* 0x000fca0008000026 */
[----:B------:R-:W-:-:S05]  /*f330*/  F2FP.SATFINITE.E4M3.F32.PACK_AB_MERGE_C R4, RZ, R4, RZ ;  /* 0x00000004ff04723e */ /* 0x000fca00048070ff */
[----:B------:R1:W-:Y:S01]  /*f340*/  @!P1 STG.E.U8 desc[UR18][R2.64], R4 ;  /* 0x0000000402009986 */ /* 0x0003e2000c101112 */
[----:B------:R-:W-:Y:S02]  /*f350*/  ISETP.LT.OR P1, PT, R0, 0x2, !P0 ;  /* 0x000000020000780c */ /* 0x000fe40004721670 */
[----:B-1----:R-:W-:-:S11]  /*f360*/  PRMT R4, RZ, 0x7610, R4 ;  /* 0x00007610ff047816 */ /* 0x002fd60000000004 */
[----:B------:R-:W-:Y:S05]  /*f370*/  @P1 BRA `(.L_x_40) ;  /* 0x0000000000041947 */ /* 0x000fea0003800000 */
[----:B------:R1:W5:Y:S02]  /*f380*/  LDG.E.U8 R4, desc[UR18][R30.64+0x1] ;  /* 0x000001121e047981 */ /* 0x000364000c1e1100 */
.L_x_40:
[----:B------:R-:W-:Y:S05]  /*f390*/  BSYNC B1 ;  /* 0x0000000000017941 */ /* 0x000fea0003800000 */
.L_x_39:
        /* <DEDUP_REMOVED lines=8> */
[----:B------:R-:W-:-:S05]  /*f420*/  IADD3 R4, P1, R33, 0x8, RZ ;  /* 0x0000000821047810 */ /* 0x000fca0007f3e0ff */
[----:B----4-:R-:W-:-:S04]  /*f430*/  IMAD.X R5, RZ, RZ, R35, P1 ;  /* 0x000000ffff057224 */ /* 0x010fc800008e0623 */
[----:B------:R-:W-:-:S04]  /*f440*/  IMAD R5, R5, UR6, RZ ;  /* 0x0000000605057c24 */ /* 0x000fc8000f8e02ff */
[C---:B------:R-:W-:Y:S02]  /*f450*/  IMAD R38, R4.reuse, UR7, R5 ;  /* 0x0000000704267c24 */ /* 0x040fe4000f8e0205 */
[----:B------:R-:W-:-:S03]  /*f460*/  IMAD.WIDE.U32 R4, R4, UR6, R36 ;  /* 0x0000000604047c25 */ /* 0x000fc6000f8e0024 */
[----:B------:R-:W-:-:S04]  /*f470*/  IADD3 R4, P1, R4, UR8, RZ ;  /* 0x0000000804047c10 */ /* 0x000fc8000ff3e0ff */
[--C-:B------:R-:W-:Y:S02]  /*f480*/  IADD3.X R5, R5, UR9, R38.reuse, P1, !PT ;  /* 0x0000000905057c10 */ /* 0x100fe40008ffe426 */
[----:B------:R-:W-:Y:S02]  /*f490*/  ISETP.GE.AND P1, PT, R32, 0x9, PT ;  /* 0x000000092000780c */ /* 0x000fe40003f26270 */
[----:B------:R-:W-:Y:S02]  /*f4a0*/  PRMT R38, RZ, 0x7610, R38 ;  /* 0x00007610ff267816 */ /* 0x000fe40000000026 */
[----:B------:R-:W-:-:S13]  /*f4b0*/  ISETP.LT.OR P2, PT, R0, 0x1, !P1 ;  /* 0x000000010000780c */ /* 0x000fda0004f41670 */
[----:B------:R-:W-:Y:S05]  /*f4c0*/  @P2 BRA `(.L_x_42) ;  /* 0x0000000000042947 */ /* 0x000fea0003800000 */
[----:B------:R4:W5:Y:S02]  /*f4d0*/  LDG.E.U8 R38, desc[UR18][R4.64] ;  /* 0x0000001204267981 */ /* 0x000964000c1e1100 */
.L_x_42:
[----:B------:R-:W-:Y:S05]  /*f4e0*/  BSYNC B1 ;  /* 0x0000000000017941 */ /* 0x000fea0003800000 */
.L_x_41:
        /* <DEDUP_REMOVED lines=9> */
[----:B0-----:R-:W-:-:S11]  /*f580*/  PRMT R6, RZ, 0x7610, R6 ;  /* 0x00007610ff067816 */ /* 0x001fd60000000006 */
[----:B------:R-:W-:Y:S05]  /*f590*/  @P2 BRA `(.L_x_44) ;  /* 0x0000000000042947 */ /* 0x000fea0003800000 */
[----:B------:R0:W5:Y:S02]  /*f5a0*/  LDG.E.U8 R6, desc[UR18][R4.64+0x1] ;  /* 0x0000011204067981 */ /* 0x000164000c1e1100 */
.L_x_44:
[----:B------:R-:W-:Y:S05]  /*f5b0*/  BSYNC B1 ;  /* 0x0000000000017941 */ /* 0x000fea0003800000 */
.L_x_43:
[----:B-----5:R-:W-:Y:S01]  /*f5c0*/  LOP3.LUT R6, R6, 0xff, RZ, 0xc0, !PT ;  /* 0x000000ff06067812 */ /* 0x020fe200078ec0ff */
[----:B------:R-:W-:Y:S01]  /*f5d0*/  BSSY B1, `(.L_x_45) ;  /* 0x000000b000017945 */ /* 0x000fe20003800000 */
[----:B------:R-:W-:Y:S02]  /*f5e0*/  ISETP.LT.OR P3, PT, R0, 0x9, !P0 ;  /* 0x000000090000780c */ /* 0x000fe40004761670 */
[----:B------:R-:W-:-:S05]  /*f5f0*/  F2FP.F16.E4M3.UNPACK_B R6, R6 ;  /* 0x00000006ff06723e */ /* 0x000fca00020006ff */
[----:B------:R-:W-:-:S05]  /*f600*/  HADD2.F32 R6, -RZ, R6.H0_H0 ;  /* 0x20000006ff067230 */ /* 0x000fca0000004100 */
[----:B------:R-:W-:-:S04]  /*f610*/  FMUL R6, R6, UR21 ;  /* 0x0000001506067c20 */ /* 0x000fc80008400000 */
[--C-:B------:R-:W-:Y:S01]  /*f620*/  FFMA R7, R7, UR20, R6.reuse ;  /* 0x0000001407077c23 */ /* 0x100fe20008000006 */
[----:B------:R-:W-:-:S04]  /*f630*/  PRMT R6, RZ, 0x7610, R6 ;  /* 0x00007610ff067816 */ /* 0x000fc80000000006 */
[----:B------:R-:W-:-:S05]  /*f640*/  F2FP.SATFINITE.E4M3.F32.PACK_AB_MERGE_C R7, RZ, R7, RZ ;  /* 0x00000007ff07723e */ /* 0x000fca00048070ff */
[----:B------:R0:W-:Y:S01]  /*f650*/  @!P2 STG.E.U8 desc[UR18][R24.64+0x1], R7 ;  /* 0x000001071800a986 */ /* 0x0001e2000c101112 */
[----:B------:R-:W-:Y:S05]  /*f660*/  @P3 BRA `(.L_x_46) ;  /* 0x0000000000043947 */ /* 0x000fea0003800000 */
[----:B------:R0:W5:Y:S02]  /*f670*/  LDG.E.U8 R6, desc[UR18][R30.64+0x8] ;  /* 0x000008121e067981 */ /* 0x000164000c1e1100 */
.L_x_46:
[----:B------:R-:W-:Y:S05]  /*f680*/  BSYNC B1 ;  /* 0x0000000000017941 */ /* 0x000fea0003800000 */
.L_x_45:
        /* <DEDUP_REMOVED lines=12> */
.L_x_48:
[----:B------:R-:W-:Y:S05]  /*f750*/  BSYNC B1 ;  /* 0x0000000000017941 */ /* 0x000fea0003800000 */
.L_x_47:
        /* <DEDUP_REMOVED lines=12> */
.L_x_50:
[----:B------:R-:W-:Y:S05]  /*f820*/  BSYNC B1 ;  /* 0x0000000000017941 */ /* 0x000fea0003800000 */
.L_x_49:
        /* <DEDUP_REMOVED lines=12> */
.L_x_52:
[----:B------:R-:W-:Y:S05]  /*f8f0*/  BSYNC B1 ;  /* 0x0000000000017941 */ /* 0x000fea0003800000 */
.L_x_51:
        /* <DEDUP_REMOVED lines=12> */
.L_x_54:
[----:B------:R-:W-:Y:S05]  /*f9c0*/  BSYNC B1 ;  /* 0x0000000000017941 */ /* 0x000fea0003800000 */
.L_x_53:
        /* <DEDUP_REMOVED lines=12> */
.L_x_56:
[----:B------:R-:W-:Y:S05]  /*fa90*/  BSYNC B1 ;  /* 0x0000000000017941 */ /* 0x000fea0003800000 */
.L_x_55:
        /* <DEDUP_REMOVED lines=12> */
.L_x_58:
[----:B------:R-:W-:Y:S05]  /*fb60*/  BSYNC B1 ;  /* 0x0000000000017941 */ /* 0x000fea0003800000 */
.L_x_57:
        /* <DEDUP_REMOVED lines=12> */
.L_x_60:
[----:B------:R-:W-:Y:S05]  /*fc30*/  BSYNC B1 ;  /* 0x0000000000017941 */ /* 0x000fea0003800000 */
.L_x_59:
        /* <DEDUP_REMOVED lines=12> */
.L_x_62:
[----:B------:R-:W-:Y:S05]  /*fd00*/  BSYNC B1 ;  /* 0x0000000000017941 */ /* 0x000fea0003800000 */
.L_x_61:
        /* <DEDUP_REMOVED lines=12> */
.L_x_64:
[----:B------:R-:W-:Y:S05]  /*fdd0*/  BSYNC B1 ;  /* 0x0000000000017941 */ /* 0x000fea0003800000 */
.L_x_63:
        /* <DEDUP_REMOVED lines=12> */
.L_x_66:
[----:B------:R-:W-:Y:S05]  /*fea0*/  BSYNC B1 ;  /* 0x0000000000017941 */ /* 0x000fea0003800000 */
.L_x_65:
        /* <DEDUP_REMOVED lines=12> */
.L_x_68:
[----:B------:R-:W-:Y:S05]  /*ff70*/  BSYNC B1 ;  /* 0x0000000000017941 */ /* 0x000fea0003800000 */
.L_x_67:
        /* <DEDUP_REMOVED lines=12> */
.L_x_70:
[----:B------:R-:W-:Y:S05]  /*10040*/  BSYNC B1 ;  /* 0x0000000000017941 */ /* 0x000fea0003800000 */
.L_x_69:
        /* <DEDUP_REMOVED lines=12> */
.L_x_72:
[----:B------:R-:W-:Y:S05]  /*10110*/  BSYNC B1 ;  /* 0x0000000000017941 */ /* 0x000fea0003800000 */
.L_x_71:
        /* <DEDUP_REMOVED lines=12> */
.L_x_74:
[----:B------:R-:W-:Y:S05]  /*101e0*/  BSYNC B1 ;  /* 0x0000000000017941 */ /* 0x000fea0003800000 */
.L_x_73:
        /* <DEDUP_REMOVED lines=12> */
.L_x_76:
[----:B------:R-:W-:Y:S05]  /*102b0*/  BSYNC B1 ;  /* 0x0000000000017941 */ /* 0x000fea0003800000 */
.L_x_75:
        /* <DEDUP_REMOVED lines=12> */
.L_x_78:
[----:B------:R-:W-:Y:S05]  /*10380*/  BSYNC B1 ;  /* 0x0000000000017941 */ /* 0x000fea0003800000 */
.L_x_77:
        /* <DEDUP_REMOVED lines=12> */
.L_x_80:
[----:B------:R-:W-:Y:S05]  /*10450*/  BSYNC B1 ;  /* 0x0000000000017941 */ /* 0x000fea0003800000 */
.L_x_79:
        /* <DEDUP_REMOVED lines=12> */
.L_x_82:
[----:B------:R-:W-:Y:S05]  /*10520*/  BSYNC B1 ;  /* 0x0000000000017941 */ /* 0x000fea0003800000 */
.L_x_81:
        /* <DEDUP_REMOVED lines=12> */
.L_x_84:
[----:B------:R-:W-:Y:S05]  /*105f0*/  BSYNC B1 ;  /* 0x0000000000017941 */ /* 0x000fea0003800000 */
.L_x_83:
        /* <DEDUP_REMOVED lines=12> */
.L_x_86:
[----:B------:R-:W-:Y:S05]  /*106c0*/  BSYNC B1 ;  /* 0x0000000000017941 */ /* 0x000fea0003800000 */
.L_x_85:
        /* <DEDUP_REMOVED lines=12> */
.L_x_88:
[----:B------:R-:W-:Y:S05]  /*10790*/  BSYNC B1 ;  /* 0x0000000000017941 */ /* 0x000fea0003800000 */
.L_x_87:
        /* <DEDUP_REMOVED lines=12> */
.L_x_90:
[----:B------:R-:W-:Y:S05]  /*10860*/  BSYNC B1 ;  /* 0x0000000000017941 */ /* 0x000fea0003800000 */
.L_x_89:
        /* <DEDUP_REMOVED lines=12> */
.L_x_92:
[----:B------:R-:W-:Y:S05]  /*10930*/  BSYNC B1 ;  /* 0x0000000000017941 */ /* 0x000fea0003800000 */
.L_x_91:
        /* <DEDUP_REMOVED lines=12> */
.L_x_94:
[----:B------:R-:W-:Y:S05]  /*10a00*/  BSYNC B1 ;  /* 0x0000000000017941 */ /* 0x000fea0003800000 */
.L_x_93:
        /* <DEDUP_REMOVED lines=12> */
.L_x_96:
[----:B------:R-:W-:Y:S05]  /*10ad0*/  BSYNC B1 ;  /* 0x0000000000017941 */ /* 0x000fea0003800000 */
.L_x_95:
        /* <DEDUP_REMOVED lines=12> */
.L_x_98:
[----:B------:R-:W-:Y:S05]  /*10ba0*/  BSYNC B1 ;  /* 0x0000000000017941 */ /* 0x000fea0003800000 */
.L_x_97:
        /* <DEDUP_REMOVED lines=12> */
.L_x_100:
[----:B------:R-:W-:Y:S05]  /*10c70*/  BSYNC B1 ;  /* 0x0000000000017941 */ /* 0x000fea0003800000 */
.L_x_99:
        /* <DEDUP_REMOVED lines=12> */
.L_x_102:
[----:B------:R-:W-:Y:S05]  /*10d40*/  BSYNC B1 ;  /* 0x0000000000017941 */ /* 0x000fea0003800000 */
.L_x_101:
        /* <DEDUP_REMOVED lines=12> */
.L_x_104:
[----:B------:R-:W-:Y:S05]  /*10e10*/  BSYNC B1 ;  /* 0x0000000000017941 */ /* 0x000fea0003800000 */
.L_x_103:
        /* <DEDUP_REMOVED lines=12> */
.L_x_106:
[----:B------:R-:W-:Y:S05]  /*10ee0*/  BSYNC B1 ;  /* 0x0000000000017941 */ /* 0x000fea0003800000 */
.L_x_105:
        /* <DEDUP_REMOVED lines=12> */
.L_x_108:
[----:B------:R-:W-:Y:S05]  /*10fb0*/  BSYNC B1 ;  /* 0x0000000000017941 */ /* 0x000fea0003800000 */
.L_x_107:
        /* <DEDUP_REMOVED lines=12> */
.L_x_110:
[----:B------:R-:W-:Y:S05]  /*11080*/  BSYNC B1 ;  /* 0x0000000000017941 */ /* 0x000fea0003800000 */
.L_x_109:
        /* <DEDUP_REMOVED lines=12> */
.L_x_112:
[----:B------:R-:W-:Y:S05]  /*11150*/  BSYNC B1 ;  /* 0x0000000000017941 */ /* 0x000fea0003800000 */
.L_x_111:
        /* <DEDUP_REMOVED lines=12> */
.L_x_114:
[----:B------:R-:W-:Y:S05]  /*11220*/  BSYNC B1 ;  /* 0x0000000000017941 */ /* 0x000fea0003800000 */
.L_x_113:
        /* <DEDUP_REMOVED lines=12> */
.L_x_116:
[----:B------:R-:W-:Y:S05]  /*112f0*/  BSYNC B1 ;  /* 0x0000000000017941 */ /* 0x000fea0003800000 */
.L_x_115:
        /* <DEDUP_REMOVED lines=12> */
.L_x_118:
[----:B------:R-:W-:Y:S05]  /*113c0*/  BSYNC B1 ;  /* 0x0000000000017941 */ /* 0x000fea0003800000 */
.L_x_117:
        /* <DEDUP_REMOVED lines=12> */
.L_x_120:
[----:B------:R-:W-:Y:S05]  /*11490*/  BSYNC B1 ;  /* 0x0000000000017941 */ /* 0x000fea0003800000 */
.L_x_119:
        /* <DEDUP_REMOVED lines=12> */
.L_x_122:
[----:B------:R-:W-:Y:S05]  /*11560*/  BSYNC B1 ;  /* 0x0000000000017941 */ /* 0x000fea0003800000 */
.L_x_121:
[----:B-----5:R-:W-:Y:S01]  /*11570*/  LOP3.LUT R6, R6, 0xff, RZ, 0xc0, !PT ;  /* 0x000000ff06067812 */ /* 0x020fe200078ec0ff */
[----:B------:R-:W-:Y:S01]  /*11580*/  BSSY B1, `(.L_x_123) ;  /* 0x000000b000017945 */ /* 0x000fe20003800000 */
[----:B------:R-:W-:Y:S02]  /*11590*/  ISETP.LT.OR P2, PT, R0, 0x52, !P1 ;  /* 0x000000520000780c */ /* 0x000fe40004f41670 */
[----:B------:R-:W-:-:S05]  /*115a0*/  F2FP.F16.E4M3.UNPACK_B R6, R6 ;  /* 0x00000006ff06723e */ /* 0x000fca00020006ff */
[----:B------:R-:W-:-:S05]  /*115b0*/  HADD2.F32 R6, -RZ, R6.H0_H0 ;  /* 0x20000006ff067230 */ /* 0x000fca0000004100 */
[----:B------:R-:W-:-:S04]  /*115c0*/  FMUL R6, R6, UR21 ;  /* 0x0000001506067c20 */ /* 0x000fc80008400000 */
[----:B------:R-:W-:-:S05]  /*115d0*/  FFMA R6, R174, UR20, R6 ;  /* 0x00000014ae067c23 */ /* 0x000fca0008000006 */
[----:B0-----:R-:W-:Y:S02]  /*115e0*/  F2FP.SATFINITE.E4M3.F32.PACK_AB_MERGE_C R7, RZ, R6, RZ ;  /* 0x00000006ff07723e */ /* 0x001fe400048070ff */
[----:B------:R-:W-:-:S03]  /*115f0*/  PRMT R6, RZ, 0x7610, R6 ;  /* 0x00007610ff067816 */ /* 0x000fc60000000006 */
[----:B------:R0:W-:Y:S01]  /*11600*/  @!P3 STG.E.U8 desc[UR18][R24.64+0x50], R7 ;  /* 0x000050071800b986 */ /* 0x0001e2000c101112 */
[----:B------:R-:W-:Y:S05]  /*11610*/  @P2 BRA `(.L_x_124) ;  /* 0x0000000000042947 */ /* 0x000fea0003800000 */
[----:B------:R0:W5:Y:S02]  /*11620*/  LDG.E.U8 R6, desc[UR18][R4.64+0x51] ;  /* 0x0000511204067981 */ /* 0x000164000c1e1100 */
.L_x_124:
[----:B------:R-:W-:Y:S05]  /*11630*/  BSYNC B1 ;  /* 0x0000000000017941 */ /* 0x000fea0003800000 */
.L_x_123:
        /* <DEDUP_REMOVED lines=12> */
.L_x_126:
[----:B------:R-:W-:Y:S05]  /*11700*/  BSYNC B1 ;  /* 0x0000000000017941 */ /* 0x000fea0003800000 */
.L_x_125:
        /* <DEDUP_REMOVED lines=12> */
.L_x_128:
[----:B------:R-:W-:Y:S05]  /*117d0*/  BSYNC B1 ;  /* 0x0000000000017941 */ /* 0x000fea0003800000 */
.L_x_127:
        /* <DEDUP_REMOVED lines=12> */
.L_x_130:
[----:B------:R-:W-:Y:S05]  /*118a0*/  BSYNC B1 ;  /* 0x0000000000017941 */ /* 0x000fea0003800000 */
.L_x_129:
[----:B-----5:R-:W-:Y:S01]  /*118b0*/  LOP3.LUT R6, R6, 0xff, RZ, 0xc0, !PT ;  /* 0x000000ff06067812 */ /* 0x020fe200078ec0ff */
[----:B------:R-:W-:Y:S01]  /*118c0*/  BSSY B1, `(.L_x_131) ;  /* 0x000000b000017945 */ /* 0x000fe20003800000 */
[----:B------:R-:W-:Y:S02]  /*118d0*/  ISETP.LT.OR P2, PT, R0, 0x5a, !P1 ;  /* 0x0000005a0000780c */ /* 0x000fe40004f41670 */
[----:B------:R-:W-:-:S05]  /*118e0*/  F2FP.F16.E4M3.UNPACK_B R6, R6 ;  /* 0x00000006ff06723e */ /* 0x000fca00020006ff */
[----:B------:R-:W-:-:S05]  /*118f0*/  HADD2.F32 R6, -RZ, R6.H0_H0 ;  /* 0x20000006ff067230 */ /* 0x000fca0000004100 */
[----:B0-----:R-:W-:Y:S01]  /*11900*/  FMUL R7, R6, UR21 ;  /* 0x0000001506077c20 */ /* 0x001fe20008400000 */
[----:B------:R-:W-:-:S03]  /*11910*/  PRMT R6, RZ, 0x7610, R6 ;  /* 0x00007610ff067816 */ /* 0x000fc60000000006 */
[----:B------:R-:W-:-:S05]  /*11920*/  FFMA R7, R178, UR20, R7 ;  /* 0x00000014b2077c23 */ /* 0x000fca0008000007 */
[----:B------:R-:W-:-:S05]  /*11930*/  F2FP.SATFINITE.E4M3.F32.PACK_AB_MERGE_C R7, RZ, R7, RZ ;  /* 0x00000007ff07723e */ /* 0x000fca00048070ff */
[----:B------:R0:W-:Y:S01]  /*11940*/  @!P3 STG.E.U8 desc[UR18][R24.64+0x58], R7 ;  /* 0x000058071800b986 */ /* 0x0001e2000c101112 */
[----:B------:R-:W-:Y:S05]  /*11950*/  @P2 BRA `(.L_x_132) ;  /* 0x0000000000042947 */ /* 0x000fea0003800000 */
[----:B------:R0:W5:Y:S02]  /*11960*/  LDG.E.U8 R6, desc[UR18][R4.64+0x59] ;  /* 0x0000591204067981 */ /* 0x000164000c1e1100 */
.L_x_132:
[----:B------:R-:W-:Y:S05]  /*11970*/  BSYNC B1 ;  /* 0x0000000000017941 */ /* 0x000fea0003800000 */
.L_x_131:
        /* <DEDUP_REMOVED lines=12> */
.L_x_134:
[----:B------:R-:W-:Y:S05]  /*11a40*/  BSYNC B1 ;  /* 0x0000000000017941 */ /* 0x000fea0003800000 */
.L_x_133:
        /* <DEDUP_REMOVED lines=12> */
.L_x_136:
[----:B------:R-:W-:Y:S05]  /*11b10*/  BSYNC B1 ;  /* 0x0000000000017941 */ /* 0x000fea0003800000 */
.L_x_135:
        /* <DEDUP_REMOVED lines=12> */
.L_x_138:
[----:B------:R-:W-:Y:S05]  /*11be0*/  BSYNC B1 ;  /* 0x0000000000017941 */ /* 0x000fea0003800000 */
.L_x_137:
        /* <DEDUP_REMOVED lines=12> */
.L_x_140:
[----:B------:R-:W-:Y:S05]  /*11cb0*/  BSYNC B1 ;  /* 0x0000000000017941 */ /* 0x000fea0003800000 */
.L_x_139:
        /* <DEDUP_REMOVED lines=12> */
.L_x_142:
[----:B------:R-:W-:Y:S05]  /*11d80*/  BSYNC B1 ;  /* 0x0000000000017941 */ /* 0x000fea0003800000 */
.L_x_141:
        /* <DEDUP_REMOVED lines=12> */
.L_x_144:
[----:B------:R-:W-:Y:S05]  /*11e50*/  BSYNC B1 ;  /* 0x0000000000017941 */ /* 0x000fea0003800000 */
.L_x_143:
        /* <DEDUP_REMOVED lines=12> */
.L_x_146:
[----:B------:R-:W-:Y:S05]  /*11f20*/  BSYNC B1 ;  /* 0x0000000000017941 */ /* 0x000fea0003800000 */
.L_x_145:
        /* <DEDUP_REMOVED lines=12> */
.L_x_148:
[----:B------:R-:W-:Y:S05]  /*11ff0*/  BSYNC B1 ;  /* 0x0000000000017941 */ /* 0x000fea0003800000 */
.L_x_147:
        /* <DEDUP_REMOVED lines=12> */
.L_x_150:
[----:B------:R-:W-:Y:S05]  /*120c0*/  BSYNC B1 ;  /* 0x0000000000017941 */ /* 0x000fea0003800000 */
.L_x_149:
        /* <DEDUP_REMOVED lines=12> */
.L_x_152:
[----:B------:R-:W-:Y:S05]  /*12190*/  BSYNC B1 ;  /* 0x0000000000017941 */ /* 0x000fea0003800000 */
.L_x_151:
        /* <DEDUP_REMOVED lines=12> */
.L_x_154:
[----:B------:R-:W-:Y:S05]  /*12260*/  BSYNC B1 ;  /* 0x0000000000017941 */ /* 0x000fea0003800000 */
.L_x_153:
        /* <DEDUP_REMOVED lines=12> */
.L_x_156:
[----:B------:R-:W-:Y:S05]  /*12330*/  BSYNC B1 ;  /* 0x0000000000017941 */ /* 0x000fea0003800000 */
.L_x_155:
        /* <DEDUP_REMOVED lines=12> */
.L_x_158:
[----:B------:R-:W-:Y:S05]  /*12400*/  BSYNC B1 ;  /* 0x0000000000017941 */ /* 0x000fea0003800000 */
.L_x_157:
        /* <DEDUP_REMOVED lines=12> */
.L_x_160:
[----:B------:R-:W-:Y:S05]  /*124d0*/  BSYNC B1 ;  /* 0x0000000000017941 */ /* 0x000fea0003800000 */
.L_x_159:
        /* <DEDUP_REMOVED lines=12> */
.L_x_162:
[----:B------:R-:W-:Y:S05]  /*125a0*/  BSYNC B1 ;  /* 0x0000000000017941 */ /* 0x000fea0003800000 */
.L_x_161:
        /* <DEDUP_REMOVED lines=12> */
.L_x_164:
[----:B------:R-:W-:Y:S05]  /*12670*/  BSYNC B1 ;  /* 0x0000000000017941 */ /* 0x000fea0003800000 */
.L_x_163:
        /* <DEDUP_REMOVED lines=12> */
.L_x_166:
[----:B------:R-:W-:Y:S05]  /*12740*/  BSYNC B1 ;  /* 0x0000000000017941 */ /* 0x000fea0003800000 */
.L_x_165:
        /* <DEDUP_REMOVED lines=12> */
.L_x_168:
[----:B------:R-:W-:Y:S05]  /*12810*/  BSYNC B1 ;  /* 0x0000000000017941 */ /* 0x000fea0003800000 */
.L_x_167:
        /* <DEDUP_REMOVED lines=12> */
.L_x_170:
[----:B------:R-:W-:Y:S05]  /*128e0*/  BSYNC B1 ;  /* 0x0000000000017941 */ /* 0x000fea0003800000 */
.L_x_169:
        /* <DEDUP_REMOVED lines=12> */
.L_x_172:
[----:B------:R-:W-:Y:S05]  /*129b0*/  BSYNC B1 ;  /* 0x0000000000017941 */ /* 0x000fea0003800000 */
.L_x_171:
        /* <DEDUP_REMOVED lines=12> */
.L_x_174:
[----:B------:R-:W-:Y:S05]  /*12a80*/  BSYNC B1 ;  /* 0x0000000000017941 */ /* 0x000fea0003800000 */
.L_x_173:
        /* <DEDUP_REMOVED lines=12> */
.L_x_176:
[----:B------:R-:W-:Y:S05]  /*12b50*/  BSYNC B1 ;  /* 0x0000000000017941 */ /* 0x000fea0003800000 */
.L_x_175:
        /* <DEDUP_REMOVED lines=12> */
.L_x_178:
[----:B------:R-:W-:Y:S05]  /*12c20*/  BSYNC B1 ;  /* 0x0000000000017941 */ /* 0x000fea0003800000 */
.L_x_177:
        /* <DEDUP_REMOVED lines=12> */
.L_x_180:
[----:B------:R-:W-:Y:S05]  /*12cf0*/  BSYNC B1 ;  /* 0x0000000000017941 */ /* 0x000fea0003800000 */
.L_x_179:
        /* <DEDUP_REMOVED lines=12> */
.L_x_182:
[----:B------:R-:W-:Y:S05]  /*12dc0*/  BSYNC B1 ;  /* 0x0000000000017941 */ /* 0x000fea0003800000 */
.L_x_181:
        /* <DEDUP_REMOVED lines=12> */
.L_x_184:
[----:B------:R-:W-:Y:S05]  /*12e90*/  BSYNC B1 ;  /* 0x0000000000017941 */ /* 0x000fea0003800000 */
.L_x_183:
        /* <DEDUP_REMOVED lines=12> */
.L_x_186:
[----:B------:R-:W-:Y:S05]  /*12f60*/  BSYNC B1 ;  /* 0x0000000000017941 */ /* 0x000fea0003800000 */
.L_x_185:
        /* <DEDUP_REMOVED lines=12> */
.L_x_188:
[----:B------:R-:W-:Y:S05]  /*13030*/  BSYNC B1 ;  /* 0x0000000000017941 */ /* 0x000fea0003800000 */
.L_x_187:
        /* <DEDUP_REMOVED lines=12> */
.L_x_190:
[----:B------:R-:W-:Y:S05]  /*13100*/  BSYNC B1 ;  /* 0x0000000000017941 */ /* 0x000fea0003800000 */
.L_x_189:
        /* <DEDUP_REMOVED lines=12> */
.L_x_192:
[----:B------:R-:W-:Y:S05]  /*131d0*/  BSYNC B1 ;  /* 0x0000000000017941 */ /* 0x000fea0003800000 */
.L_x_191:
        /* <DEDUP_REMOVED lines=12> */
.L_x_194:
[----:B------:R-:W-:Y:S05]  /*132a0*/  BSYNC B1 ;  /* 0x0000000000017941 */ /* 0x000fea0003800000 */
.L_x_193:
        /* <DEDUP_REMOVED lines=12> */
.L_x_196:
[----:B------:R-:W-:Y:S05]  /*13370*/  BSYNC B1 ;  /* 0x0000000000017941 */ /* 0x000fea0003800000 */
.L_x_195:
        /* <DEDUP_REMOVED lines=12> */
.L_x_198:
[----:B------:R-:W-:Y:S05]  /*13440*/  BSYNC B1 ;  /* 0x0000000000017941 */ /* 0x000fea0003800000 */
.L_x_197:
        /* <DEDUP_REMOVED lines=12> */
.L_x_200:
[----:B------:R-:W-:Y:S05]  /*13510*/  BSYNC B1 ;  /* 0x0000000000017941 */ /* 0x000fea0003800000 */
.L_x_199:
        /* <DEDUP_REMOVED lines=12> */
.L_x_202:
[----:B------:R-:W-:Y:S05]  /*135e0*/  BSYNC B1 ;  /* 0x0000000000017941 */ /* 0x000fea0003800000 */
.L_x_201:
        /* <DEDUP_REMOVED lines=12> */
.L_x_204:
[----:B------:R-:W-:Y:S05]  /*136b0*/  BSYNC B1 ;  /* 0x0000000000017941 */ /* 0x000fea0003800000 */
.L_x_203:
        /* <DEDUP_REMOVED lines=12> */
.L_x_206:
[----:B------:R-:W-:Y:S05]  /*13780*/  BSYNC B1 ;  /* 0x0000000000017941 */ /* 0x000fea0003800000 */
.L_x_205:
        /* <DEDUP_REMOVED lines=12> */
.L_x_208:
[----:B------:R-:W-:Y:S05]  /*13850*/  BSYNC B1 ;  /* 0x0000000000017941 */ /* 0x000fea0003800000 */
.L_x_207:
        /* <DEDUP_REMOVED lines=12> */
.L_x_210:
[----:B------:R-:W-:Y:S05]  /*13920*/  BSYNC B1 ;  /* 0x0000000000017941 */ /* 0x000fea0003800000 */
.L_x_209:
        /* <DEDUP_REMOVED lines=12> */
.L_x_212:
[----:B------:R-:W-:Y:S05]  /*139f0*/  BSYNC B1 ;  /* 0x0000000000017941 */ /* 0x000fea0003800000 */
.L_x_211:
        /* <DEDUP_REMOVED lines=12> */
.L_x_214:
[----:B------:R-:W-:Y:S05]  /*13ac0*/  BSYNC B1 ;  /* 0x0000000000017941 */ /* 0x000fea0003800000 */
.L_x_213:
        /* <DEDUP_REMOVED lines=12> */
.L_x_216:
[----:B------:R-:W-:Y:S05]  /*13b90*/  BSYNC B1 ;  /* 0x0000000000017941 */ /* 0x000fea0003800000 */
.L_x_215:
        /* <DEDUP_REMOVED lines=12> */
.L_x_218:
[----:B------:R-:W-:Y:S05]  /*13c60*/  BSYNC B1 ;  /* 0x0000000000017941 */ /* 0x000fea0003800000 */
.L_x_217:
        /* <DEDUP_REMOVED lines=12> */
.L_x_220:
[----:B------:R-:W-:Y:S05]  /*13d30*/  BSYNC B1 ;  /* 0x0000000000017941 */ /* 0x000fea0003800000 */
.L_x_219:
        /* <DEDUP_REMOVED lines=12> */
.L_x_222:
[----:B------:R-:W-:Y:S05]  /*13e00*/  BSYNC B1 ;  /* 0x0000000000017941 */ /* 0x000fea0003800000 */
.L_x_221:
        /* <DEDUP_REMOVED lines=12> */
.L_x_224:
[----:B------:R-:W-:Y:S05]  /*13ed0*/  BSYNC B1 ;  /* 0x0000000000017941 */ /* 0x000fea0003800000 */
.L_x_223:
        /* <DEDUP_REMOVED lines=12> */
.L_x_226:
[----:B------:R-:W-:Y:S05]  /*13fa0*/  BSYNC B1 ;  /* 0x0000000000017941 */ /* 0x000fea0003800000 */
.L_x_225:
        /* <DEDUP_REMOVED lines=12> */
.L_x_228:
[----:B------:R-:W-:Y:S05]  /*14070*/  BSYNC B1 ;  /* 0x0000000000017941 */ /* 0x000fea0003800000 */
.L_x_227:
        /* <DEDUP_REMOVED lines=12> */
.L_x_230:
[----:B------:R-:W-:Y:S05]  /*14140*/  BSYNC B1 ;  /* 0x0000000000017941 */ /* 0x000fea0003800000 */
.L_x_229:
        /* <DEDUP_REMOVED lines=12> */
.L_x_232:
[----:B------:R-:W-:Y:S05]  /*14210*/  BSYNC B1 ;  /* 0x0000000000017941 */ /* 0x000fea0003800000 */
.L_x_231:
        /* <DEDUP_REMOVED lines=12> */
.L_x_234:
[----:B------:R-:W-:Y:S05]  /*142e0*/  BSYNC B1 ;  /* 0x0000000000017941 */ /* 0x000fea0003800000 */
.L_x_233:
        /* <DEDUP_REMOVED lines=12> */
.L_x_236:
[----:B------:R-:W-:Y:S05]  /*143b0*/  BSYNC B1 ;  /* 0x0000000000017941 */ /* 0x000fea0003800000 */
.L_x_235:
        /* <DEDUP_REMOVED lines=12> */
.L_x_238:
[----:B------:R-:W-:Y:S05]  /*14480*/  BSYNC B1 ;  /* 0x0000000000017941 */ /* 0x000fea0003800000 */
.L_x_237:
        /* <DEDUP_REMOVED lines=12> */
.L_x_240:
[----:B------:R-:W-:Y:S05]  /*14550*/  BSYNC B1 ;  /* 0x0000000000017941 */ /* 0x000fea0003800000 */
.L_x_239:
        /* <DEDUP_REMOVED lines=12> */
.L_x_242:
[----:B------:R-:W-:Y:S05]  /*14620*/  BSYNC B1 ;  /* 0x0000000000017941 */ /* 0x000fea0003800000 */
.L_x_241:
        /* <DEDUP_REMOVED lines=12> */
.L_x_244:
[----:B------:R-:W-:Y:S05]  /*146f0*/  BSYNC B1 ;  /* 0x0000000000017941 */ /* 0x000fea0003800000 */
.L_x_243:
        /* <DEDUP_REMOVED lines=12> */
.L_x_246:
[----:B------:R-:W-:Y:S05]  /*147c0*/  BSYNC B1 ;  /* 0x0000000000017941 */ /* 0x000fea0003800000 */
.L_x_245:
        /* <DEDUP_REMOVED lines=12> */
.L_x_248:
[----:B------:R-:W-:Y:S05]  /*14890*/  BSYNC B1 ;  /* 0x0000000000017941 */ /* 0x000fea0003800000 */
.L_x_247:
        /* <DEDUP_REMOVED lines=12> */
.L_x_250:
[----:B------:R-:W-:Y:S05]  /*14960*/  BSYNC B1 ;  /* 0x0000000000017941 */ /* 0x000fea0003800000 */
.L_x_249:
[----:B0-----:R-:W2:Y:S01]  /*14970*/  LDL.LU R7, [R1+0x200] ;  /* 0x0002000001077983 */ /* 0x001ea20000300800 */
[----:B-----5:R-:W-:Y:S01]  /*14980*/  LOP3.LUT R6, R6, 0xff, RZ, 0xc0, !PT ;  /* 0x000000ff06067812 */ /* 0x020fe200078ec0ff */
[----:B------:R-:W-:Y:S01]  /*14990*/  BSSY B1, `(.L_x_251) ;  /* 0x000000b000017945 */ /* 0x000fe20003800000 */
[----:B------:R-:W-:Y:S02]  /*149a0*/  ISETP.LT.OR P2, PT, R0, 0xd2, !P1 ;  /* 0x000000d20000780c */ /* 0x000fe40004f41670 */
[----:B------:R-:W-:-:S05]  /*149b0*/  F2FP.F16.E4M3.UNPACK_B R6, R6 ;  /* 0x00000006ff06723e */ /* 0x000fca00020006ff */
[----:B------:R-:W-:-:S05]  /*149c0*/  HADD2.F32 R6, -RZ, R6.H0_H0 ;  /* 0x20000006ff067230 */ /* 0x000fca0000004100 */
[----:B------:R-:W-:-:S04]  /*149d0*/  FMUL R6, R6, UR21 ;  /* 0x0000001506067c20 */ /* 0x000fc80008400000 */
[----:B--2---:R-:W-:-:S05]  /*149e0*/  FFMA R6, R7, UR20, R6 ;  /* 0x0000001407067c23 */ /* 0x004fca0008000006 */
[----:B------:R-:W-:Y:S02]  /*149f0*/  F2FP.SATFINITE.E4M3.F32.PACK_AB_MERGE_C R7, RZ, R6, RZ ;  /* 0x00000006ff07723e */ /* 0x000fe400048070ff */
[----:B------:R-:W-:-:S03]  /*14a00*/  PRMT R6, RZ, 0x7610, R6 ;  /* 0x00007610ff067816 */ /* 0x000fc60000000006 */
[----:B------:R0:W-:Y:S01]  /*14a10*/  @!P3 STG.E.U8 desc[UR18][R24.64+0xd0], R7 ;  /* 0x0000d0071800b986 */ /* 0x0001e2000c101112 */
[----:B------:R-:W-:Y:S05]  /*14a20*/  @P2 BRA `(.L_x_252) ;  /* 0x0000000000042947 */ /* 0x000fea0003800000 */
[----:B------:R2:W5:Y:S02]  /*14a30*/  LDG.E.U8 R6, desc[UR18][R4.64+0xd1] ;  /* 0x0000d11204067981 */ /* 0x000564000c1e1100 */
.L_x_252:
[----:B------:R-:W-:Y:S05]  /*14a40*/  BSYNC B1 ;  /* 0x0000000000017941 */ /* 0x000fea0003800000 */
.L_x_251:
[----:B0-----:R-:W3:Y:S01]  /*14a50*/  LDL.LU R7, [R1+0x204] ;  /* 0x0002040001077983 */ /* 0x001ee20000300800 */
[----:B-----5:R-:W-:Y:S01]  /*14a60*/  LOP3.LUT R6, R6, 0xff, RZ, 0xc0, !PT ;  /* 0x000000ff06067812 */ /* 0x020fe200078ec0ff */
[----:B------:R-:W-:Y:S01]  /*14a70*/  BSSY B1, `(.L_x_253) ;  /* 0x000000b000017945 */ /* 0x000fe20003800000 */
[----:B------:R-:W-:Y:S02]  /*14a80*/  ISETP.LT.OR P3, PT, R0, 0xd9, !P0 ;  /* 0x000000d90000780c */ /* 0x000fe40004761670 */
[----:B------:R-:W-:-:S05]  /*14a90*/  F2FP.F16.E4M3.UNPACK_B R6, R6 ;  /* 0x00000006ff06723e */ /* 0x000fca00020006ff */
[----:B------:R-:W-:-:S05]  /*14aa0*/  HADD2.F32 R6, -RZ, R6.H0_H0 ;  /* 0x20000006ff067230 */ /* 0x000fca0000004100 */
[----:B------:R-:W-:-:S04]  /*14ab0*/  FMUL R6, R6, UR21 ;  /* 0x0000001506067c20 */ /* 0x000fc80008400000 */
[----:B---3--:R-:W-:-:S05]  /*14ac0*/  FFMA R6, R7, UR20, R6 ;  /* 0x0000001407067c23 */ /* 0x008fca0008000006 */
[----:B------:R-:W-:Y:S02]  /*14ad0*/  F2FP.SATFINITE.E4M3.F32.PACK_AB_MERGE_C R7, RZ, R6, RZ ;  /* 0x00000006ff07723e */ /* 0x000fe400048070ff */
[----:B------:R-:W-:-:S03]  /*14ae0*/  PRMT R6, RZ, 0x7610, R6 ;  /* 0x00007610ff067816 */ /* 0x000fc60000000006 */
[----:B------:R0:W-:Y:S01]  /*14af0*/  @!P2 STG.E.U8 desc[UR18][R24.64+0xd1], R7 ;  /* 0x0000d1071800a986 */ /* 0x0001e2000c101112 */
[----:B------:R-:W-:Y:S05]  /*14b00*/  @P3 BRA `(.L_x_254) ;  /* 0x0000000000043947 */ /* 0x000fea0003800000 */
[----:B------:R3:W5:Y:S02]  /*14b10*/  LDG.E.U8 R6, desc[UR18][R30.64+0xd8] ;  /* 0x0000d8121e067981 */ /* 0x000764000c1e1100 */
.L_x_254:
[----:B------:R-:W-:Y:S05]  /*14b20*/  BSYNC B1 ;  /* 0x0000000000017941 */ /* 0x000fea0003800000 */
.L_x_253:
        /* <DEDUP_REMOVED lines=13> */
.L_x_256:
[----:B------:R-:W-:Y:S05]  /*14c00*/  BSYNC B1 ;  /* 0x0000000000017941 */ /* 0x000fea0003800000 */
.L_x_255:
        /* <DEDUP_REMOVED lines=13> */
.L_x_258:
[----:B------:R-:W-:Y:S05]  /*14ce0*/  BSYNC B1 ;  /* 0x0000000000017941 */ /* 0x000fea0003800000 */
.L_x_257:
        /* <DEDUP_REMOVED lines=13> */
.L_x_260:
[----:B------:R-:W-:Y:S05]  /*14dc0*/  BSYNC B1 ;  /* 0x0000000000017941 */ /* 0x000fea0003800000 */
.L_x_259:
        /* <DEDUP_REMOVED lines=13> */
.L_x_262:
[----:B------:R-:W-:Y:S05]  /*14ea0*/  BSYNC B1 ;  /* 0x0000000000017941 */ /* 0x000fea0003800000 */
.L_x_261:
        /* <DEDUP_REMOVED lines=13> */
.L_x_264:
[----:B------:R-:W-:Y:S05]  /*14f80*/  BSYNC B1 ;  /* 0x0000000000017941 */ /* 0x000fea0003800000 */
.L_x_263:
        /* <DEDUP_REMOVED lines=13> */
.L_x_266:
[----:B------:R-:W-:Y:S05]  /*15060*/  BSYNC B1 ;  /* 0x0000000000017941 */ /* 0x000fea0003800000 */
.L_x_265:
        /* <DEDUP_REMOVED lines=13> */
.L_x_268:
[----:B------:R-:W-:Y:S05]  /*15140*/  BSYNC B1 ;  /* 0x0000000000017941 */ /* 0x000fea0003800000 */
.L_x_267:
        /* <DEDUP_REMOVED lines=13> */
.L_x_270:
[----:B------:R-:W-:Y:S05]  /*15220*/  BSYNC B1 ;  /* 0x0000000000017941 */ /* 0x000fea0003800000 */
.L_x_269:
        /* <DEDUP_REMOVED lines=13> */
.L_x_272:
[----:B------:R-:W-:Y:S05]  /*15300*/  BSYNC B1 ;  /* 0x0000000000017941 */ /* 0x000fea0003800000 */
.L_x_271:
        /* <DEDUP_REMOVED lines=13> */
.L_x_274:
[----:B------:R-:W-:Y:S05]  /*153e0*/  BSYNC B1 ;  /* 0x0000000000017941 */ /* 0x000fea0003800000 */
.L_x_273:
        /* <DEDUP_REMOVED lines=13> */
.L_x_276:
[----:B------:R-:W-:Y:S05]  /*154c0*/  BSYNC B1 ;  /* 0x0000000000017941 */ /* 0x000fea0003800000 */
.L_x_275:
        /* <DEDUP_REMOVED lines=13> */
.L_x_278:
[----:B------:R-:W-:Y:S05]  /*155a0*/  BSYNC B1 ;  /* 0x0000000000017941 */ /* 0x000fea0003800000 */
.L_x_277:
        /* <DEDUP_REMOVED lines=13> */
.L_x_280:
[----:B------:R-:W-:Y:S05]  /*15680*/  BSYNC B1 ;  /* 0x0000000000017941 */ /* 0x000fea0003800000 */
.L_x_279:
        /* <DEDUP_REMOVED lines=13> */
.L_x_282:
[----:B------:R-:W-:Y:S05]  /*15760*/  BSYNC B1 ;  /* 0x0000000000017941 */ /* 0x000fea0003800000 */
.L_x_281:
        /* <DEDUP_REMOVED lines=13> */
.L_x_284:
[----:B------:R-:W-:Y:S05]  /*15840*/  BSYNC B1 ;  /* 0x0000000000017941 */ /* 0x000fea0003800000 */
.L_x_283:
        /* <DEDUP_REMOVED lines=13> */
.L_x_286:
[----:B------:R-:W-:Y:S05]  /*15920*/  BSYNC B1 ;  /* 0x0000000000017941 */ /* 0x000fea0003800000 */
.L_x_285:
        /* <DEDUP_REMOVED lines=13> */
.L_x_288:
[----:B------:R-:W-:Y:S05]  /*15a00*/  BSYNC B1 ;  /* 0x0000000000017941 */ /* 0x000fea0003800000 */
.L_x_287:
        /* <DEDUP_REMOVED lines=13> */
.L_x_290:
[----:B------:R-:W-:Y:S05]  /*15ae0*/  BSYNC B1 ;  /* 0x0000000000017941 */ /* 0x000fea0003800000 */
.L_x_289:
[----:B0-----:R-:W2:Y:S01]  /*15af0*/  LDL.LU R3, [R1+0x250] ;  /* 0x0002500001037983 */ /* 0x001ea20000300800 */
[----:B-----5:R-:W-:Y:S01]  /*15b00*/  LOP3.LUT R6, R6, 0xff, RZ, 0xc0, !PT ;  /* 0x000000ff06067812 */ /* 0x020fe200078ec0ff */
[----:B------:R-:W-:Y:S01]  /*15b10*/  BSSY B1, `(.L_x_291) ;  /* 0x000000b000017945 */ /* 0x000fe20003800000 */
[----:B------:R-:W-:Y:S02]  /*15b20*/  ISETP.LT.OR P1, PT, R0, 0xfa, !P1 ;  /* 0x000000fa0000780c */ /* 0x000fe40004f21670 */
[----:B------:R-:W-:Y:S02]  /*15b30*/  F2FP.F16.E4M3.UNPACK_B R6, R6 ;  /* 0x00000006ff06723e */ /* 0x000fe400020006ff */
[----:B------:R-:W-:-:S03]  /*15b40*/  PRMT R2, RZ, 0x7610, R2 ;  /* 0x00007610ff027816 */ /* 0x000fc60000000002 */
[----:B------:R-:W-:-:S05]  /*15b50*/  HADD2.F32 R6, -RZ, R6.H0_H0 ;  /* 0x20000006ff067230 */ /* 0x000fca0000004100 */
[----:B------:R-:W-:-:S04]  /*15b60*/  FMUL R6, R6, UR21 ;  /* 0x0000001506067c20 */ /* 0x000fc80008400000 */
[----:B--2---:R-:W-:-:S05]  /*15b70*/  FFMA R6, R3, UR20, R6 ;  /* 0x0000001403067c23 */ /* 0x004fca0008000006 */
[----:B------:R-:W-:-:S05]  /*15b80*/  F2FP.SATFINITE.E4M3.F32.PACK_AB_MERGE_C R3, RZ, R6, RZ ;  /* 0x00000006ff03723e */ /* 0x000fca00048070ff */
[----:B------:R0:W-:Y:S01]  /*15b90*/  @!P2 STG.E.U8 desc[UR18][R24.64+0xf8], R3 ;  /* 0x0000f8031800a986 */ /* 0x0001e2000c101112 */
[----:B------:R-:W-:Y:S05]  /*15ba0*/  @P1 BRA `(.L_x_292) ;  /* 0x0000000000041947 */ /* 0x000fea0003800000 */
[----:B------:R2:W5:Y:S02]  /*15bb0*/  LDG.E.U8 R2, desc[UR18][R4.64+0xf9] ;  /* 0x0000f91204027981 */ /* 0x000564000c1e1100 */
.L_x_292:
[----:B------:R-:W-:Y:S05]  /*15bc0*/  BSYNC B1 ;  /* 0x0000000000017941 */ /* 0x000fea0003800000 */
.L_x_291:
[----:B------:R-:W2:Y:S01]  /*15bd0*/  LDL.LU R7, [R1+0x254] ;  /* 0x0002540001077983 */ /* 0x000ea20000300800 */
[----:B-----5:R-:W-:Y:S01]  /*15be0*/  LOP3.LUT R2, R2, 0xff, RZ, 0xc0, !PT ;  /* 0x000000ff02027812 */ /* 0x020fe200078ec0ff */
[----:B------:R-:W-:Y:S01]  /*15bf0*/  BSSY B1, `(.L_x_293) ;  /* 0x0000013000017945 */ /* 0x000fe20003800000 */
[----:B--234-:R-:W-:Y:S02]  /*15c00*/  IADD3 R5, P0, R33, 0x80, RZ ;  /* 0x0000008021057810 */ /* 0x01cfe40007f1e0ff */
[----:B------:R-:W-:-:S03]  /*15c10*/  F2FP.F16.E4M3.UNPACK_B R2, R2 ;  /* 0x00000002ff02723e */ /* 0x000fc600020006ff */
[----:B0-----:R-:W-:Y:S01]  /*15c20*/  IMAD.X R3, RZ, RZ, R35, P0 ;  /* 0x000000ffff037224 */ /* 0x001fe200000e0623 */
[----:B------:R-:W-:Y:S01]  /*15c30*/  ISETP.GE.AND P0, PT, R32, 0x81, PT ;  /* 0x000000812000780c */ /* 0x000fe20003f06270 */
[----:B------:R-:W-:Y:S02]  /*15c40*/  HADD2.F32 R2, -RZ, R2.H0_H0 ;  /* 0x20000002ff027230 */ /* 0x000fe40000004100 */
[----:B------:R-:W-:Y:S01]  /*15c50*/  IMAD R6, R3, UR6, RZ ;  /* 0x0000000603067c24 */ /* 0x000fe2000f8e02ff */
[----:B------:R-:W-:Y:S02]  /*15c60*/  ISETP.LT.OR P3, PT, R0, 0x1, !P0 ;  /* 0x000000010000780c */ /* 0x000fe40004761670 */
[----:B------:R-:W-:Y:S01]  /*15c70*/  FMUL R4, R2, UR21 ;  /* 0x0000001502047c20 */ /* 0x000fe20008400000 */
[----:B------:R-:W-:-:S04]  /*15c80*/  IMAD.WIDE.U32 R2, R5, UR6, R36 ;  /* 0x0000000605027c25 */ /* 0x000fc8000f8e0024 */
[----:B------:R-:W-:Y:S01]  /*15c90*/  IMAD R5, R5, UR7, R6 ;  /* 0x0000000705057c24 */ /* 0x000fe2000f8e0206 */
[----:B------:R-:W-:-:S04]  /*15ca0*/  IADD3 R2, P2, R2, UR8, RZ ;  /* 0x0000000802027c10 */ /* 0x000fc8000ff5e0ff */
[----:B------:R-:W-:Y:S01]  /*15cb0*/  IADD3.X R3, R3, UR9, R5, P2, !PT ;  /* 0x0000000903037c10 */ /* 0x000fe200097fe405 */
[----:B------:R-:W-:-:S05]  /*15cc0*/  FFMA R4, R7, UR20, R4 ;  /* 0x0000001407047c23 */ /* 0x000fca0008000004 */
[----:B------:R-:W-:Y:S02]  /*15cd0*/  F2FP.SATFINITE.E4M3.F32.PACK_AB_MERGE_C R7, RZ, R4, RZ ;  /* 0x00000004ff07723e */ /* 0x000fe400048070ff */
[----:B------:R-:W-:-:S03]  /*15ce0*/  PRMT R4, RZ, 0x7610, R4 ;  /* 0x00007610ff047816 */ /* 0x000fc60000000004 */
[----:B------:R0:W-:Y:S01]  /*15cf0*/  @!P1 STG.E.U8 desc[UR18][R24.64+0xf9], R7 ;  /* 0x0000f90718009986 */ /* 0x0001e2000c101112 */
[----:B------:R-:W-:Y:S05]  /*15d00*/  @P3 BRA `(.L_x_294) ;  /* 0x0000000000043947 */ /* 0x000fea0003800000 */
[----:B------:R2:W5:Y:S02]  /*15d10*/  LDG.E.U8 R4, desc[UR18][R2.64] ;  /* 0x0000001202047981 */ /* 0x000564000c1e1100 */
.L_x_294:
[----:B------:R-:W-:Y:S05]  /*15d20*/  BSYNC B1 ;  /* 0x0000000000017941 */ /* 0x000fea0003800000 */
.L_x_293:
[----:B------:R-:W3:Y:S01]  /*15d30*/  LDL.LU R5, [R1+0x258] ;  /* 0x0002580001057983 */ /* 0x000ee20000300800 */
        /* <DEDUP_REMOVED lines=12> */
.L_x_296:
[----:B------:R-:W-:Y:S05]  /*15e00*/  BSYNC B1 ;  /* 0x0000000000017941 */ /* 0x000fea0003800000 */
.L_x_295:
[----:B---3--:R-:W3:Y:S01]  /*15e10*/  LDL.LU R5, [R1+0x25c] ;  /* 0x00025c0001057983 */ /* 0x008ee20000300800 */
[----:B-----5:R-:W-:Y:S01]  /*15e20*/  LOP3.LUT R4, R4, 0xff, RZ, 0xc0, !PT ;  /* 0x000000ff04047812 */ /* 0x020fe200078ec0ff */
[----:B------:R-:W-:Y:S01]  /*15e30*/  BSSY B1, `(.L_x_297) ;  /* 0x0000013000017945 */ /* 0x000fe20003800000 */
[----:B------:R-:W-:Y:S02]  /*15e40*/  IADD3 R33, P1, R33, 0x88, RZ ;  /* 0x0000008821217810 */ /* 0x000fe40007f3e0ff */
[----:B------:R-:W-:Y:S02]  /*15e50*/  F2FP.F16.E4M3.UNPACK_B R4, R4 ;  /* 0x00000004ff04723e */ /* 0x000fe400020006ff */
[----:B------:R-:W-:Y:S01]  /*15e60*/  PRMT R6, RZ, 0x7610, R6 ;  /* 0x00007610ff067816 */ /* 0x000fe20000000006 */
[----:B------:R-:W-:Y:S01]  /*15e70*/  IMAD.X R34, RZ, RZ, R35, P1 ;  /* 0x000000ffff227224 */ /* 0x000fe200008e0623 */
[----:B------:R-:W-:Y:S01]  /*15e80*/  ISETP.GE.AND P1, PT, R32, 0x89, PT ;  /* 0x000000892000780c */ /* 0x000fe20003f26270 */
[----:B------:R-:W-:-:S02]  /*15e90*/  HADD2.F32 R4, -RZ, R4.H0_H0 ;  /* 0x20000004ff047230 */ /* 0x000fc40000004100 */
[----:B------:R-:W-:Y:S01]  /*15ea0*/  IMAD R34, R34, UR6, RZ ;  /* 0x0000000622227c24 */ /* 0x000fe2000f8e02ff */
[----:B------:R-:W-:Y:S01]  /*15eb0*/  ISETP.LT.OR P5, PT, R0, 0x1, !P1 ;  /* 0x000000010000780c */ /* 0x000fe20004fa1670 */
[----:B------:R-:W-:-:S04]  /*15ec0*/  IMAD.WIDE.U32 R36, R33, UR6, R36 ;  /* 0x0000000621247c25 */ /* 0x000fc8000f8e0024 */
[----:B------:R-:W-:Y:S01]  /*15ed0*/  FMUL R4, R4, UR21 ;  /* 0x0000001504047c20 */ /* 0x000fe20008400000 */
[----:B------:R-:W-:-:S03]  /*15ee0*/  IMAD R33, R33, UR7, R34 ;  /* 0x0000000721217c24 */ /* 0x000fc6000f8e0222 */
[----:B---3--:R-:W-:Y:S01]  /*15ef0*/  FFMA R5, R5, UR20, R4 ;  /* 0x0000001405057c23 */ /* 0x008fe20008000004 */
[----:B------:R-:W-:-:S04]  /*15f00*/  IADD3 R4, P3, R36, UR8, RZ ;  /* 0x0000000824047c10 */ /* 0x000fc8000ff7e0ff */
[----:B0-----:R-:W-:Y:S02]  /*15f10*/  F2FP.SATFINITE.E4M3.F32.PACK_AB_MERGE_C R7, RZ, R5, RZ ;  /* 0x00000005ff07723e */ /* 0x001fe400048070ff */
[----:B------:R-:W-:-:S03]  /*15f20*/  IADD3.X R5, R37, UR9, R33, P3, !PT ;  /* 0x0000000925057c10 */ /* 0x000fc60009ffe421 */
[----:B------:R0:W-:Y:S01]  /*15f30*/  @!P2 STG.E.U8 desc[UR18][R28.64+0x1], R7 ;  /* 0x000001071c00a986 */ /* 0x0001e2000c101112 */
[----:B------:R-:W-:Y:S05]  /*15f40*/  @P5 BRA `(.L_x_298) ;  /* 0x0000000000045947 */ /* 0x000fea0003800000 */
[----:B------:R3:W5:Y:S02]  /*15f50*/  LDG.E.U8 R6, desc[UR18][R4.64] ;  /* 0x0000001204067981 */ /* 0x000764000c1e1100 */
.L_x_298:
[----:B------:R-:W-:Y:S05]  /*15f60*/  BSYNC B1 ;  /* 0x0000000000017941 */ /* 0x000fea0003800000 */
.L_x_297:
        /* <DEDUP_REMOVED lines=13> */
.L_x_300:
[----:B------:R-:W-:Y:S05]  /*16040*/  BSYNC B1 ;  /* 0x0000000000017941 */ /* 0x000fea0003800000 */
.L_x_299:
        /* <DEDUP_REMOVED lines=13> */
.L_x_302:
[----:B------:R-:W-:Y:S05]  /*16120*/  BSYNC B1 ;  /* 0x0000000000017941 */ /* 0x000fea0003800000 */
.L_x_301:
        /* <DEDUP_REMOVED lines=13> */
.L_x_304:
[----:B------:R-:W-:Y:S05]  /*16200*/  BSYNC B1 ;  /* 0x0000000000017941 */ /* 0x000fea0003800000 */
.L_x_303:
        /* <DEDUP_REMOVED lines=13> */
.L_x_306:
[----:B------:R-:W-:Y:S05]  /*162e0*/  BSYNC B1 ;  /* 0x0000000000017941 */ /* 0x000fea0003800000 */
.L_x_305:
        /* <DEDUP_REMOVED lines=13> */
.L_x_308:
[----:B------:R-:W-:Y:S05]  /*163c0*/  BSYNC B1 ;  /* 0x0000000000017941 */ /* 0x000fea0003800000 */
.L_x_307:
        /* <DEDUP_REMOVED lines=13> */
.L_x_310:
[----:B------:R-:W-:Y:S05]  /*164a0*/  BSYNC B1 ;  /* 0x0000000000017941 */ /* 0x000fea0003800000 */
.L_x_309:
        /* <DEDUP_REMOVED lines=13> */
.L_x_312:
[----:B------:R-:W-:Y:S05]  /*16580*/  BSYNC B1 ;  /* 0x0000000000017941 */ /* 0x000fea0003800000 */
.L_x_311:
        /* <DEDUP_REMOVED lines=13> */
.L_x_314:
[----:B------:R-:W-:Y:S05]  /*16660*/  BSYNC B1 ;  /* 0x0000000000017941 */ /* 0x000fea0003800000 */
.L_x_313:
        /* <DEDUP_REMOVED lines=13> */
.L_x_316:
[----:B------:R-:W-:Y:S05]  /*16740*/  BSYNC B1 ;  /* 0x0000000000017941 */ /* 0x000fea0003800000 */
.L_x_315:
        /* <DEDUP_REMOVED lines=13> */
.L_x_318:
[----:B------:R-:W-:Y:S05]  /*16820*/  BSYNC B1 ;  /* 0x0000000000017941 */ /* 0x000fea0003800000 */
.L_x_317:
        /* <DEDUP_REMOVED lines=13> */
.L_x_320:
[----:B------:R-:W-:Y:S05]  /*16900*/  BSYNC B1 ;  /* 0x0000000000017941 */ /* 0x000fea0003800000 */
.L_x_319:
        /* <DEDUP_REMOVED lines=13> */
.L_x_322:
[----:B------:R-:W-:Y:S05]  /*169e0*/  BSYNC B1 ;  /* 0x0000000000017941 */ /* 0x000fea0003800000 */
.L_x_321:
        /* <DEDUP_REMOVED lines=13> */
.L_x_324:
[----:B------:R-:W-:Y:S05]  /*16ac0*/  BSYNC B1 ;  /* 0x0000000000017941 */ /* 0x000fea0003800000 */
.L_x_323:
        /* <DEDUP_REMOVED lines=13> */
.L_x_326:
[----:B------:R-:W-:Y:S05]  /*16ba0*/  BSYNC B1 ;  /* 0x0000000000017941 */ /* 0x000fea0003800000 */
.L_x_325:
        /* <DEDUP_REMOVED lines=13> */
.L_x_328:
[----:B------:R-:W-:Y:S05]  /*16c80*/  BSYNC B1 ;  /* 0x0000000000017941 */ /* 0x000fea0003800000 */
.L_x_327:
        /* <DEDUP_REMOVED lines=13> */
.L_x_330:
[----:B------:R-:W-:Y:S05]  /*16d60*/  BSYNC B1 ;  /* 0x0000000000017941 */ /* 0x000fea0003800000 */
.L_x_329:
        /* <DEDUP_REMOVED lines=13> */
.L_x_332:
[----:B------:R-:W-:Y:S05]  /*16e40*/  BSYNC B1 ;  /* 0x0000000000017941 */ /* 0x000fea0003800000 */
.L_x_331:
        /* <DEDUP_REMOVED lines=13> */
.L_x_334:
[----:B------:R-:W-:Y:S05]  /*16f20*/  BSYNC B1 ;  /* 0x0000000000017941 */ /* 0x000fea0003800000 */
.L_x_333:
        /* <DEDUP_REMOVED lines=13> */
.L_x_336:
[----:B------:R-:W-:Y:S05]  /*17000*/  BSYNC B1 ;  /* 0x0000000000017941 */ /* 0x000fea0003800000 */
.L_x_335:
        /* <DEDUP_REMOVED lines=13> */
.L_x_338:
[----:B------:R-:W-:Y:S05]  /*170e0*/  BSYNC B1 ;  /* 0x0000000000017941 */ /* 0x000fea0003800000 */
.L_x_337:
        /* <DEDUP_REMOVED lines=13> */
.L_x_340:
[----:B------:R-:W-:Y:S05]  /*171c0*/  BSYNC B1 ;  /* 0x0000000000017941 */ /* 0x000fea0003800000 */
.L_x_339:
        /* <DEDUP_REMOVED lines=13> */
.L_x_342:
[----:B------:R-:W-:Y:S05]  /*172a0*/  BSYNC B1 ;  /* 0x0000000000017941 */ /* 0x000fea0003800000 */
.L_x_341:
        /* <DEDUP_REMOVED lines=13> */
.L_x_344:
[----:B------:R-:W-:Y:S05]  /*17380*/  BSYNC B1 ;  /* 0x0000000000017941 */ /* 0x000fea0003800000 */
.L_x_343:
        /* <DEDUP_REMOVED lines=13> */
.L_x_346:
[----:B------:R-:W-:Y:S05]  /*17460*/  BSYNC B1 ;  /* 0x0000000000017941 */ /* 0x000fea0003800000 */
.L_x_345:
        /* <DEDUP_REMOVED lines=13> */
.L_x_348:
[----:B------:R-:W-:Y:S05]  /*17540*/  BSYNC B1 ;  /* 0x0000000000017941 */ /* 0x000fea0003800000 */
.L_x_347:
        /* <DEDUP_REMOVED lines=13> */
.L_x_350:
[----:B------:R-:W-:Y:S05]  /*17620*/  BSYNC B1 ;  /* 0x0000000000017941 */ /* 0x000fea0003800000 */
.L_x_349:
        /* <DEDUP_REMOVED lines=13> */
.L_x_352:
[----:B------:R-:W-:Y:S05]  /*17700*/  BSYNC B1 ;  /* 0x0000000000017941 */ /* 0x000fea0003800000 */
.L_x_351:
        /* <DEDUP_REMOVED lines=13> */
.L_x_354:
[----:B------:R-:W-:Y:S05]  /*177e0*/  BSYNC B1 ;  /* 0x0000000000017941 */ /* 0x000fea0003800000 */
.L_x_353:
        /* <DEDUP_REMOVED lines=13> */
.L_x_356:
[----:B------:R-:W-:Y:S05]  /*178c0*/  BSYNC B1 ;  /* 0x0000000000017941 */ /* 0x000fea0003800000 */
.L_x_355:
        /* <DEDUP_REMOVED lines=13> */
.L_x_358:
[----:B------:R-:W-:Y:S05]  /*179a0*/  BSYNC B1 ;  /* 0x0000000000017941 */ /* 0x000fea0003800000 */
.L_x_357:
        /* <DEDUP_REMOVED lines=13> */
.L_x_360:
[----:B------:R-:W-:Y:S05]  /*17a80*/  BSYNC B1 ;  /* 0x0000000000017941 */ /* 0x000fea0003800000 */
.L_x_359:
        /* <DEDUP_REMOVED lines=13> */
.L_x_362:
[----:B------:R-:W-:Y:S05]  /*17b60*/  BSYNC B1 ;  /* 0x0000000000017941 */ /* 0x000fea0003800000 */
.L_x_361:
        /* <DEDUP_REMOVED lines=13> */
.L_x_364:
[----:B------:R-:W-:Y:S05]  /*17c40*/  BSYNC B1 ;  /* 0x0000000000017941 */ /* 0x000fea0003800000 */
.L_x_363:
        /* <DEDUP_REMOVED lines=13> */
.L_x_366:
[----:B------:R-:W-:Y:S05]  /*17d20*/  BSYNC B1 ;  /* 0x0000000000017941 */ /* 0x000fea0003800000 */
.L_x_365:
        /* <DEDUP_REMOVED lines=13> */
.L_x_368:
[----:B------:R-:W-:Y:S05]  /*17e00*/  BSYNC B1 ;  /* 0x0000000000017941 */ /* 0x000fea0003800000 */
.L_x_367:
        /* <DEDUP_REMOVED lines=13> */
.L_x_370:
[----:B------:R-:W-:Y:S05]  /*17ee0*/  BSYNC B1 ;  /* 0x0000000000017941 */ /* 0x000fea0003800000 */
.L_x_369:
        /* <DEDUP_REMOVED lines=13> */
.L_x_372:
[----:B------:R-:W-:Y:S05]  /*17fc0*/  BSYNC B1 ;  /* 0x0000000000017941 */ /* 0x000fea0003800000 */
.L_x_371:
        /* <DEDUP_REMOVED lines=13> */
.L_x_374:
[----:B------:R-:W-:Y:S05]  /*180a0*/  BSYNC B1 ;  /* 0x0000000000017941 */ /* 0x000fea0003800000 */
.L_x_373:
        /* <DEDUP_REMOVED lines=13> */
.L_x_376:
[----:B------:R-:W-:Y:S05]  /*18180*/  BSYNC B1 ;  /* 0x0000000000017941 */ /* 0x000fea0003800000 */
.L_x_375:
        /* <DEDUP_REMOVED lines=13> */
.L_x_378:
[----:B------:R-:W-:Y:S05]  /*18260*/  BSYNC B1 ;  /* 0x0000000000017941 */ /* 0x000fea0003800000 */
.L_x_377:
        /* <DEDUP_REMOVED lines=13> */
.L_x_380:
[----:B------:R-:W-:Y:S05]  /*18340*/  BSYNC B1 ;  /* 0x0000000000017941 */ /* 0x000fea0003800000 */
.L_x_379:
        /* <DEDUP_REMOVED lines=13> */
.L_x_382:
[----:B------:R-:W-:Y:S05]  /*18420*/  BSYNC B1 ;  /* 0x0000000000017941 */ /* 0x000fea0003800000 */
.L_x_381:
        /* <DEDUP_REMOVED lines=13> */
.L_x_384:
[----:B------:R-:W-:Y:S05]  /*18500*/  BSYNC B1 ;  /* 0x0000000000017941 */ /* 0x000fea0003800000 */
.L_x_383:
        /* <DEDUP_REMOVED lines=13> */
.L_x_386:
[----:B------:R-:W-:Y:S05]  /*185e0*/  BSYNC B1 ;  /* 0x0000000000017941 */ /* 0x000fea0003800000 */
.L_x_385:
        /* <DEDUP_REMOVED lines=13> */
.L_x_388:
[----:B------:R-:W-:Y:S05]  /*186c0*/  BSYNC B1 ;  /* 0x0000000000017941 */ /* 0x000fea0003800000 */
.L_x_387:
        /* <DEDUP_REMOVED lines=13> */
.L_x_390:
[----:B------:R-:W-:Y:S05]  /*187a0*/  BSYNC B1 ;  /* 0x0000000000017941 */ /* 0x000fea0003800000 */
.L_x_389:
        /* <DEDUP_REMOVED lines=13> */
.L_x_392:
[----:B------:R-:W-:Y:S05]  /*18880*/  BSYNC B1 ;  /* 0x0000000000017941 */ /* 0x000fea0003800000 */
.L_x_391:
        /* <DEDUP_REMOVED lines=13> */
.L_x_394:
[----:B------:R-:W-:Y:S05]  /*18960*/  BSYNC B1 ;  /* 0x0000000000017941 */ /* 0x000fea0003800000 */
.L_x_393:
        /* <DEDUP_REMOVED lines=13> */
.L_x_396:
[----:B------:R-:W-:Y:S05]  /*18a40*/  BSYNC B1 ;  /* 0x0000000000017941 */ /* 0x000fea0003800000 */
.L_x_395:
        /* <DEDUP_REMOVED lines=13> */
.L_x_398:
[----:B------:R-:W-:Y:S05]  /*18b20*/  BSYNC B1 ;  /* 0x0000000000017941 */ /* 0x000fea0003800000 */
.L_x_397:
        /* <DEDUP_REMOVED lines=13> */
.L_x_400:
[----:B------:R-:W-:Y:S05]  /*18c00*/  BSYNC B1 ;  /* 0x0000000000017941 */ /* 0x000fea0003800000 */
.L_x_399:
        /* <DEDUP_REMOVED lines=13> */
.L_x_402:
[----:B------:R-:W-:Y:S05]  /*18ce0*/  BSYNC B1 ;  /* 0x0000000000017941 */ /* 0x000fea0003800000 */
.L_x_401:
        /* <DEDUP_REMOVED lines=13> */
.L_x_404:
[----:B------:R-:W-:Y:S05]  /*18dc0*/  BSYNC B1 ;  /* 0x0000000000017941 */ /* 0x000fea0003800000 */
.L_x_403:
        /* <DEDUP_REMOVED lines=13> */
.L_x_406:
[----:B------:R-:W-:Y:S05]  /*18ea0*/  BSYNC B1 ;  /* 0x0000000000017941 */ /* 0x000fea0003800000 */
.L_x_405:
        /* <DEDUP_REMOVED lines=13> */
.L_x_408:
[----:B------:R-:W-:Y:S05]  /*18f80*/  BSYNC B1 ;  /* 0x0000000000017941 */ /* 0x000fea0003800000 */
.L_x_407:
        /* <DEDUP_REMOVED lines=13> */
.L_x_410:
[----:B------:R-:W-:Y:S05]  /*19060*/  BSYNC B1 ;  /* 0x0000000000017941 */ /* 0x000fea0003800000 */
.L_x_409:
        /* <DEDUP_REMOVED lines=13> */
.L_x_412:
[----:B------:R-:W-:Y:S05]  /*19140*/  BSYNC B1 ;  /* 0x0000000000017941 */ /* 0x000fea0003800000 */
.L_x_411:
        /* <DEDUP_REMOVED lines=13> */
.L_x_414:
[----:B------:R-:W-:Y:S05]  /*19220*/  BSYNC B1 ;  /* 0x0000000000017941 */ /* 0x000fea0003800000 */
.L_x_413:
        /* <DEDUP_REMOVED lines=13> */
.L_x_416:
[----:B------:R-:W-:Y:S05]  /*19300*/  BSYNC B1 ;  /* 0x0000000000017941 */ /* 0x000fea0003800000 */
.L_x_415:
        /* <DEDUP_REMOVED lines=13> */
.L_x_418:
[----:B------:R-:W-:Y:S05]  /*193e0*/  BSYNC B1 ;  /* 0x0000000000017941 */ /* 0x000fea0003800000 */
.L_x_417:
        /* <DEDUP_REMOVED lines=13> */
.L_x_420:
[----:B------:R-:W-:Y:S05]  /*194c0*/  BSYNC B1 ;  /* 0x0000000000017941 */ /* 0x000fea0003800000 */
.L_x_419:
        /* <DEDUP_REMOVED lines=13> */
.L_x_422:
[----:B------:R-:W-:Y:S05]  /*195a0*/  BSYNC B1 ;  /* 0x0000000000017941 */ /* 0x000fea0003800000 */
.L_x_421:
        /* <DEDUP_REMOVED lines=13> */
.L_x_424:
[----:B------:R-:W-:Y:S05]  /*19680*/  BSYNC B1 ;  /* 0x0000000000017941 */ /* 0x000fea0003800000 */
.L_x_423:
        /* <DEDUP_REMOVED lines=13> */
.L_x_426:
[----:B------:R-:W-:Y:S05]  /*19760*/  BSYNC B1 ;  /* 0x0000000000017941 */ /* 0x000fea0003800000 */
.L_x_425:
        /* <DEDUP_REMOVED lines=13> */
.L_x_428:
[----:B------:R-:W-:Y:S05]  /*19840*/  BSYNC B1 ;  /* 0x0000000000017941 */ /* 0x000fea0003800000 */
.L_x_427:
        /* <DEDUP_REMOVED lines=13> */
.L_x_430:
[----:B------:R-:W-:Y:S05]  /*19920*/  BSYNC B1 ;  /* 0x0000000000017941 */ /* 0x000fea0003800000 */
.L_x_429:
        /* <DEDUP_REMOVED lines=13> */
.L_x_432:
[----:B------:R-:W-:Y:S05]  /*19a00*/  BSYNC B1 ;  /* 0x0000000000017941 */ /* 0x000fea0003800000 */
.L_x_431:
        /* <DEDUP_REMOVED lines=13> */
.L_x_434:
[----:B------:R-:W-:Y:S05]  /*19ae0*/  BSYNC B1 ;  /* 0x0000000000017941 */ /* 0x000fea0003800000 */
.L_x_433:
        /* <DEDUP_REMOVED lines=13> */
.L_x_436:
[----:B------:R-:W-:Y:S05]  /*19bc0*/  BSYNC B1 ;  /* 0x0000000000017941 */ /* 0x000fea0003800000 */
.L_x_435:
        /* <DEDUP_REMOVED lines=13> */
.L_x_438:
[----:B------:R-:W-:Y:S05]  /*19ca0*/  BSYNC B1 ;  /* 0x0000000000017941 */ /* 0x000fea0003800000 */
.L_x_437:
        /* <DEDUP_REMOVED lines=13> */
.L_x_440:
[----:B------:R-:W-:Y:S05]  /*19d80*/  BSYNC B1 ;  /* 0x0000000000017941 */ /* 0x000fea0003800000 */
.L_x_439:
        /* <DEDUP_REMOVED lines=13> */
.L_x_442:
[----:B------:R-:W-:Y:S05]  /*19e60*/  BSYNC B1 ;  /* 0x0000000000017941 */ /* 0x000fea0003800000 */
.L_x_441:
        /* <DEDUP_REMOVED lines=13> */
.L_x_444:
[----:B------:R-:W-:Y:S05]  /*19f40*/  BSYNC B1 ;  /* 0x0000000000017941 */ /* 0x000fea0003800000 */
.L_x_443:
        /* <DEDUP_REMOVED lines=13> */
.L_x_446:
[----:B------:R-:W-:Y:S05]  /*1a020*/  BSYNC B1 ;  /* 0x0000000000017941 */ /* 0x000fea0003800000 */
.L_x_445:
        /* <DEDUP_REMOVED lines=13> */
.L_x_448:
[----:B------:R-:W-:Y:S05]  /*1a100*/  BSYNC B1 ;  /* 0x0000000000017941 */ /* 0x000fea0003800000 */
.L_x_447:
        /* <DEDUP_REMOVED lines=13> */
.L_x_450:
[----:B------:R-:W-:Y:S05]  /*1a1e0*/  BSYNC B1 ;  /* 0x0000000000017941 */ /* 0x000fea0003800000 */
.L_x_449:
        /* <DEDUP_REMOVED lines=13> */
.L_x_452:
[----:B------:R-:W-:Y:S05]  /*1a2c0*/  BSYNC B1 ;  /* 0x0000000000017941 */ /* 0x000fea0003800000 */
.L_x_451:
        /* <DEDUP_REMOVED lines=13> */
.L_x_454:
[----:B------:R-:W-:Y:S05]  /*1a3a0*/  BSYNC B1 ;  /* 0x0000000000017941 */ /* 0x000fea0003800000 */
.L_x_453:
        /* <DEDUP_REMOVED lines=13> */
.L_x_456:
[----:B------:R-:W-:Y:S05]  /*1a480*/  BSYNC B1 ;  /* 0x0000000000017941 */ /* 0x000fea0003800000 */
.L_x_455:
        /* <DEDUP_REMOVED lines=13> */
.L_x_458:
[----:B------:R-:W-:Y:S05]  /*1a560*/  BSYNC B1 ;  /* 0x0000000000017941 */ /* 0x000fea0003800000 */
.L_x_457:
        /* <DEDUP_REMOVED lines=13> */
.L_x_460:
[----:B------:R-:W-:Y:S05]  /*1a640*/  BSYNC B1 ;  /* 0x0000000000017941 */ /* 0x000fea0003800000 */
.L_x_459:
        /* <DEDUP_REMOVED lines=13> */
.L_x_462:
[----:B------:R-:W-:Y:S05]  /*1a720*/  BSYNC B1 ;  /* 0x0000000000017941 */ /* 0x000fea0003800000 */
.L_x_461:
        /* <DEDUP_REMOVED lines=13> */
.L_x_464:
[----:B------:R-:W-:Y:S05]  /*1a800*/  BSYNC B1 ;  /* 0x0000000000017941 */ /* 0x000fea0003800000 */
.L_x_463:
        /* <DEDUP_REMOVED lines=13> */
.L_x_466:
[----:B------:R-:W-:Y:S05]  /*1a8e0*/  BSYNC B1 ;  /* 0x0000000000017941 */ /* 0x000fea0003800000 */
.L_x_465:
        /* <DEDUP_REMOVED lines=13> */
.L_x_468:
[----:B------:R-:W-:Y:S05]  /*1a9c0*/  BSYNC B1 ;  /* 0x0000000000017941 */ /* 0x000fea0003800000 */
.L_x_467:
        /* <DEDUP_REMOVED lines=13> */
.L_x_470:
[----:B------:R-:W-:Y:S05]  /*1aaa0*/  BSYNC B1 ;  /* 0x0000000000017941 */ /* 0x000fea0003800000 */
.L_x_469:
        /* <DEDUP_REMOVED lines=13> */
.L_x_472:
[----:B------:R-:W-:Y:S05]  /*1ab80*/  BSYNC B1 ;  /* 0x0000000000017941 */ /* 0x000fea0003800000 */
.L_x_471:
        /* <DEDUP_REMOVED lines=13> */
.L_x_474:
[----:B------:R-:W-:Y:S05]  /*1ac60*/  BSYNC B1 ;  /* 0x0000000000017941 */ /* 0x000fea0003800000 */
.L_x_473:
        /* <DEDUP_REMOVED lines=13> */
.L_x_476:
[----:B------:R-:W-:Y:S05]  /*1ad40*/  BSYNC B1 ;  /* 0x0000000000017941 */ /* 0x000fea0003800000 */
.L_x_475:
        /* <DEDUP_REMOVED lines=13> */
.L_x_478:
[----:B------:R-:W-:Y:S05]  /*1ae20*/  BSYNC B1 ;  /* 0x0000000000017941 */ /* 0x000fea0003800000 */
.L_x_477:
        /* <DEDUP_REMOVED lines=13> */
.L_x_480:
[----:B------:R-:W-:Y:S05]  /*1af00*/  BSYNC B1 ;  /* 0x0000000000017941 */ /* 0x000fea0003800000 */
.L_x_479:
        /* <DEDUP_REMOVED lines=13> */
.L_x_482:
[----:B------:R-:W-:Y:S05]  /*1afe0*/  BSYNC B1 ;  /* 0x0000000000017941 */ /* 0x000fea0003800000 */
.L_x_481:
        /* <DEDUP_REMOVED lines=13> */
.L_x_484:
[----:B------:R-:W-:Y:S05]  /*1b0c0*/  BSYNC B1 ;  /* 0x0000000000017941 */ /* 0x000fea0003800000 */
.L_x_483:
        /* <DEDUP_REMOVED lines=13> */
.L_x_486:
[----:B------:R-:W-:Y:S05]  /*1b1a0*/  BSYNC B1 ;  /* 0x0000000000017941 */ /* 0x000fea0003800000 */
.L_x_485:
        /* <DEDUP_REMOVED lines=13> */
.L_x_488:
[----:B------:R-:W-:Y:S05]  /*1b280*/  BSYNC B1 ;  /* 0x0000000000017941 */ /* 0x000fea0003800000 */
.L_x_487:
        /* <DEDUP_REMOVED lines=13> */
.L_x_490:
[----:B------:R-:W-:Y:S05]  /*1b360*/  BSYNC B1 ;  /* 0x0000000000017941 */ /* 0x000fea0003800000 */
.L_x_489:
        /* <DEDUP_REMOVED lines=13> */
.L_x_492:
[----:B------:R-:W-:Y:S05]  /*1b440*/  BSYNC B1 ;  /* 0x0000000000017941 */ /* 0x000fea0003800000 */
.L_x_491:
        /* <DEDUP_REMOVED lines=13> */
.L_x_494:
[----:B------:R-:W-:Y:S05]  /*1b520*/  BSYNC B1 ;  /* 0x0000000000017941 */ /* 0x000fea0003800000 */
.L_x_493:
        /* <DEDUP_REMOVED lines=13> */
.L_x_496:
[----:B------:R-:W-:Y:S05]  /*1b600*/  BSYNC B1 ;  /* 0x0000000000017941 */ /* 0x000fea0003800000 */
.L_x_495:
        /* <DEDUP_REMOVED lines=13> */
.L_x_498:
[----:B------:R-:W-:Y:S05]  /*1b6e0*/  BSYNC B1 ;  /* 0x0000000000017941 */ /* 0x000fea0003800000 */
.L_x_497:
        /* <DEDUP_REMOVED lines=13> */
.L_x_500:
[----:B------:R-:W-:Y:S05]  /*1b7c0*/  BSYNC B1 ;  /* 0x0000000000017941 */ /* 0x000fea0003800000 */
.L_x_499:
        /* <DEDUP_REMOVED lines=13> */
.L_x_502:
[----:B------:R-:W-:Y:S05]  /*1b8a0*/  BSYNC B1 ;  /* 0x0000000000017941 */ /* 0x000fea0003800000 */
.L_x_501:
        /* <DEDUP_REMOVED lines=13> */
.L_x_504:
[----:B------:R-:W-:Y:S05]  /*1b980*/  BSYNC B1 ;  /* 0x0000000000017941 */ /* 0x000fea0003800000 */
.L_x_503:
        /* <DEDUP_REMOVED lines=13> */
.L_x_506:
[----:B------:R-:W-:Y:S05]  /*1ba60*/  BSYNC B1 ;  /* 0x0000000000017941 */ /* 0x000fea0003800000 */
.L_x_505:
        /* <DEDUP_REMOVED lines=13> */
.L_x_508:
[----:B------:R-:W-:Y:S05]  /*1bb40*/  BSYNC B1 ;  /* 0x0000000000017941 */ /* 0x000fea0003800000 */
.L_x_507:
        /* <DEDUP_REMOVED lines=13> */
.L_x_510:
[----:B------:R-:W-:Y:S05]  /*1bc20*/  BSYNC B1 ;  /* 0x0000000000017941 */ /* 0x000fea0003800000 */
.L_x_509:
        /* <DEDUP_REMOVED lines=13> */
.L_x_512:
[----:B------:R-:W-:Y:S05]  /*1bd00*/  BSYNC B1 ;  /* 0x0000000000017941 */ /* 0x000fea0003800000 */
.L_x_511:
        /* <DEDUP_REMOVED lines=13> */
.L_x_514:
[----:B------:R-:W-:Y:S05]  /*1bde0*/  BSYNC B1 ;  /* 0x0000000000017941 */ /* 0x000fea0003800000 */
.L_x_513:
        /* <DEDUP_REMOVED lines=13> */
.L_x_516:
[----:B------:R-:W-:Y:S05]  /*1bec0*/  BSYNC B1 ;  /* 0x0000000000017941 */ /* 0x000fea0003800000 */
.L_x_515:
        /* <DEDUP_REMOVED lines=13> */
.L_x_518:
[----:B------:R-:W-:Y:S05]  /*1bfa0*/  BSYNC B1 ;  /* 0x0000000000017941 */ /* 0x000fea0003800000 */
.L_x_517:
        /* <DEDUP_REMOVED lines=13> */
.L_x_520:
[----:B------:R-:W-:Y:S05]  /*1c080*/  BSYNC B1 ;  /* 0x0000000000017941 */ /* 0x000fea0003800000 */
.L_x_519:
        /* <DEDUP_REMOVED lines=13> */
.L_x_522:
[----:B------:R-:W-:Y:S05]  /*1c160*/  BSYNC B1 ;  /* 0x0000000000017941 */ /* 0x000fea0003800000 */
.L_x_521:
        /* <DEDUP_REMOVED lines=13> */
.L_x_524:
[----:B------:R-:W-:Y:S05]  /*1c240*/  BSYNC B1 ;  /* 0x0000000000017941 */ /* 0x000fea0003800000 */
.L_x_523:
        /* <DEDUP_REMOVED lines=13> */
.L_x_526:
[----:B------:R-:W-:Y:S05]  /*1c320*/  BSYNC B1 ;  /* 0x0000000000017941 */ /* 0x000fea0003800000 */
.L_x_525:
        /* <DEDUP_REMOVED lines=13> */
.L_x_528:
[----:B------:R-:W-:Y:S05]  /*1c400*/  BSYNC B1 ;  /* 0x0000000000017941 */ /* 0x000fea0003800000 */
.L_x_527:
        /* <DEDUP_REMOVED lines=13> */
.L_x_530:
[----:B------:R-:W-:Y:S05]  /*1c4e0*/  BSYNC B1 ;  /* 0x0000000000017941 */ /* 0x000fea0003800000 */
.L_x_529:
        /* <DEDUP_REMOVED lines=13> */
.L_x_532:
[----:B------:R-:W-:Y:S05]  /*1c5c0*/  BSYNC B1 ;  /* 0x0000000000017941 */ /* 0x000fea0003800000 */
.L_x_531:
        /* <DEDUP_REMOVED lines=13> */
.L_x_534:
[----:B------:R-:W-:Y:S05]  /*1c6a0*/  BSYNC B1 ;  /* 0x0000000000017941 */ /* 0x000fea0003800000 */
.L_x_533:
        /* <DEDUP_REMOVED lines=13> */
.L_x_536:
[----:B------:R-:W-:Y:S05]  /*1c780*/  BSYNC B1 ;  /* 0x0000000000017941 */ /* 0x000fea0003800000 */
.L_x_535:
        /* <DEDUP_REMOVED lines=13> */
.L_x_538:
[----:B------:R-:W-:Y:S05]  /*1c860*/  BSYNC B1 ;  /* 0x0000000000017941 */ /* 0x000fea0003800000 */
.L_x_537:
        /* <DEDUP_REMOVED lines=13> */
.L_x_540:
[----:B------:R-:W-:Y:S05]  /*1c940*/  BSYNC B1 ;  /* 0x0000000000017941 */ /* 0x000fea0003800000 */
.L_x_539:
        /* <DEDUP_REMOVED lines=13> */
.L_x_542:
[----:B------:R-:W-:Y:S05]  /*1ca20*/  BSYNC B1 ;  /* 0x0000000000017941 */ /* 0x000fea0003800000 */
.L_x_541:
        /* <DEDUP_REMOVED lines=13> */
.L_x_544:
[----:B------:R-:W-:Y:S05]  /*1cb00*/  BSYNC B1 ;  /* 0x0000000000017941 */ /* 0x000fea0003800000 */
.L_x_543:
[----:B--234-:R-:W2:Y:S01]  /*1cb10*/  LDL.LU R3, [R1+0x44c] ;  /* 0x00044c0001037983 */ /* 0x01cea20000300800 */
        /* <DEDUP_REMOVED lines=12> */
.L_x_546:
[----:B------:R-:W-:Y:S05]  /*1cbe0*/  BSYNC B1 ;  /* 0x0000000000017941 */ /* 0x000fea0003800000 */
.L_x_545:
[----:B--2---:R-:W2:Y:S01]  /*1cbf0*/  LDL.LU R3, [R1+0x450] ;  /* 0x0004500001037983 */ /* 0x004ea20000300800 */
        /* <DEDUP_REMOVED lines=12> */
.L_x_548:
[----:B------:R-:W-:Y:S05]  /*1ccc0*/  BSYNC B1 ;  /* 0x0000000000017941 */ /* 0x000fea0003800000 */
.L_x_547:
[----:B------:R-:W-:Y:S05]  /*1ccd0*/  @P1 BRA `(.L_x_549) ;  /* 0x00000048008c1947 */ /* 0x000fea0003800000 */
[----:B------:R-:W2:Y:S01]  /*1cce0*/  LDL.LU R2, [R1+0x454] ;  /* 0x0004540001027983 */ /* 0x000ea20000300800 */
[----:B-----5:R-:W-:-:S04]  /*1ccf0*/  LOP3.LUT R0, R0, 0xff, RZ, 0xc0, !PT ;  /* 0x000000ff00007812 */ /* 0x020fc800078ec0ff */
[----:B------:R-:W-:-:S05]  /*1cd00*/  F2FP.F16.E4M3.UNPACK_B R0, R0 ;  /* 0x00000000ff00723e */ /* 0x000fca00020006ff */
[----:B------:R-:W-:-:S05]  /*1cd10*/  HADD2.F32 R0, -RZ, R0.H0_H0 ;  /* 0x20000000ff007230 */ /* 0x000fca0000004100 */
[----:B------:R-:W-:-:S04]  /*1cd20*/  FMUL R0, R0, UR21 ;  /* 0x0000001500007c20 */ /* 0x000fc80008400000 */
[----:B--2---:R-:W-:-:S05]  /*1cd30*/  FFMA R0, R2, UR20, R0 ;  /* 0x0000001402007c23 */ /* 0x004fca0008000000 */
[----:B------:R-:W-:-:S05]  /*1cd40*/  F2FP.SATFINITE.E4M3.F32.PACK_AB_MERGE_C R3, RZ, R0, RZ ;  /* 0x00000000ff03723e */ /* 0x000fca00048070ff */
[----:B------:R2:W-:Y:S01]  /*1cd50*/  STG.E.U8 desc[UR18][R26.64+0xf9], R3 ;  /* 0x0000f9031a007986 */ /* 0x0005e2000c101112 */
[----:B------:R-:W-:Y:S05]  /*1cd60*/  BRA `(.L_x_549) ;  /* 0x0000004800687947 */ /* 0x000fea0003800000 */
.L_x_36:
[----:B------:R-:W-:Y:S01]  /*1cd70*/  ISETP.GE.AND P3, PT, R32, 0x1, PT ;  /* 0x000000012000780c */ /* 0x000fe20003f66270 */
[----:B------:R-:W-:Y:S01]  /*1cd80*/  FMUL R4, R4, UR20 ;  /* 0x0000001404047c20 */ /* 0x000fe20008400000 */
[----:B------:R-:W4:Y:S02]  /*1cd90*/  LDL.LU R35, [R1+0x200] ;  /* 0x0002000001237983 */ /* 0x000f240000300800 */
[----:B------:R-:W-:Y:S02]  /*1cda0*/  ISETP.LT.OR P0, PT, R0, 0x1, !P3 ;  /* 0x000000010000780c */ /* 0x000fe40005f01670 */
[----:B------:R-:W-:Y:S01]  /*1cdb0*/  F2FP.SATFINITE.E4M3.F32.PACK_AB_MERGE_C R4, RZ, R4, RZ ;  /* 0x00000004ff04723e */ /* 0x000fe200048070ff */
[----:B------:R-:W-:Y:S01]  /*1cdc0*/  FMUL R5, R5, UR20 ;  /* 0x0000001405057c20 */ /* 0x000fe20008400000 */
[----:B------:R-:W-:Y:S01]  /*1cdd0*/  ISETP.GE.AND P2, PT, R32, 0x9, PT ;  /* 0x000000092000780c */ /* 0x000fe20003f46270 */
[----:B------:R-:W-:Y:S01]  /*1cde0*/  FMUL R6, R6, UR20 ;  /* 0x0000001406067c20 */ /* 0x000fe20008400000 */
[----:B------:R-:W-:Y:S01]  /*1cdf0*/  FMUL R7, R7, UR20 ;  /* 0x0000001407077c20 */ /* 0x000fe20008400000 */
[----:B------:R-:W-:Y:S01]  /*1ce00*/  ISETP.LT.OR P1, PT, R0, 0x9, !P3 ;  /* 0x000000090000780c */ /* 0x000fe20005f21670 */
[----:B------:R-:W-:Y:S01]  /*1ce10*/  FMUL R8, R8, UR20 ;  /* 0x0000001408087c20 */ /* 0x000fe20008400000 */
[----:B------:R-:W-:Y:S01]  /*1ce20*/  ISETP.LT.OR P5, PT, R0, 0xa, !P3 ;  /* 0x0000000a0000780c */ /* 0x000fe20005fa1670 */
[----:B------:R-:W-:Y:S01]  /*1ce30*/  FMUL R9, R9, UR20 ;  /* 0x0000001409097c20 */ /* 0x000fe20008400000 */
[----:B------:R-:W-:Y:S01]  /*1ce40*/  FMUL R10, R10, UR20 ;  /* 0x000000140a0a7c20 */ /* 0x000fe20008400000 */
[----:B------:R-:W-:Y:S01]  /*1ce50*/  FMUL R11, R11, UR20 ;  /* 0x000000140b0b7c20 */ /* 0x000fe20008400000 */
[----:B------:R-:W-:Y:S01]  /*1ce60*/  @!P0 STG.E.U8 desc[UR18][R2.64], R4 ;  /* 0x0000000402008986 */ /* 0x000fe2000c101112 */
[----:B------:R-:W-:-:S02]  /*1ce70*/  ISETP.LT.OR P0, PT, R0, 0x2, !P3 ;  /* 0x000000020000780c */ /* 0x000fc40005f01670 */
[----:B------:R-:W-:Y:S01]  /*1ce80*/  F2FP.SATFINITE.E4M3.F32.PACK_AB_MERGE_C R5, RZ, R5, RZ ;  /* 0x00000005ff05723e */ /* 0x000fe200048070ff */
[----:B------:R-:W-:Y:S01]  /*1ce90*/  FMUL R12, R12, UR20 ;  /* 0x000000140c0c7c20 */ /* 0x000fe20008400000 */
[----:B------:R-:W-:Y:S01]  /*1cea0*/  F2FP.SATFINITE.E4M3.F32.PACK_AB_MERGE_C R6, RZ, R6, RZ ;  /* 0x00000006ff06723e */ /* 0x000fe200048070ff */
[----:B------:R-:W-:Y:S01]  /*1ceb0*/  FMUL R13, R13, UR20 ;  /* 0x000000140d0d7c20 */ /* 0x000fe20008400000 */
[----:B------:R-:W-:Y:S01]  /*1cec0*/  FMUL R14, R14, UR20 ;  /* 0x000000140e0e7c20 */ /* 0x000fe20008400000 */
[----:B------:R-:W-:Y:S01]  /*1ced0*/  FMUL R15, R15, UR20 ;  /* 0x000000140f0f7c20 */ /* 0x000fe20008400000 */
[----:B------:R-:W-:Y:S01]  /*1cee0*/  FMUL R16, R16, UR20 ;  /* 0x0000001410107c20 */ /* 0x000fe20008400000 */
[----:B------:R-:W-:Y:S01]  /*1cef0*/  FMUL R17, R17, UR20 ;  /* 0x0000001411117c20 */ /* 0x000fe20008400000 */
[----:B------:R-:W-:Y:S01]  /*1cf00*/  FMUL R18, R18, UR20 ;  /* 0x0000001412127c20 */ /* 0x000fe20008400000 */
[----:B------:R-:W-:Y:S01]  /*1cf10*/  FMUL R19, R19, UR20 ;  /* 0x0000001413137c20 */ /* 0x000fe20008400000 */
[----:B------:R-:W-:Y:S01]  /*1cf20*/  FMUL R20, R20, UR20 ;  /* 0x0000001414147c20 */ /* 0x000fe20008400000 */
[----:B------:R0:W-:Y:S01]  /*1cf30*/  @!P0 STG.E.U8 desc[UR18][R2.64+0x1], R5 ;  /* 0x0000010502008986 */ /* 0x0001e2000c101112 */
[----:B------:R-:W-:-:S02]  /*1cf40*/  ISETP.LT.OR P0, PT, R0, 0x1, !P2 ;  /* 0x000000010000780c */ /* 0x000fc40005701670 */
[----:B------:R-:W-:Y:S01]  /*1cf50*/  F2FP.SATFINITE.E4M3.F32.PACK_AB_MERGE_C R7, RZ, R7, RZ ;  /* 0x00000007ff07723e */ /* 0x000fe200048070ff */
[----:B------:R-:W-:Y:S01]  /*1cf60*/  FMUL R21, R21, UR20 ;  /* 0x0000001415157c20 */ /* 0x000fe20008400000 */
[----:B------:R-:W-:Y:S01]  /*1cf70*/  FMUL R22, R22, UR20 ;  /* 0x0000001416167c20 */ /* 0x000fe20008400000 */
[----:B------:R-:W5:Y:S08]  /*1cf80*/  LDL.LU R34, [R1+0x204] ;  /* 0x0002040001227983 */ /* 0x000f700000300800 */
[----:B------:R-:W-:Y:S01]  /*1cf90*/  @!P0 STG.E.U8 desc[UR18][R24.64], R6 ;  /* 0x0000000618008986 */ /* 0x000fe2000c101112 */
[----:B------:R-:W-:-:S02]  /*1cfa0*/  ISETP.LT.OR P0, PT, R0, 0x2, !P2 ;  /* 0x000000020000780c */ /* 0x000fc40005701670 */
[----:B------:R-:W-:Y:S01]  /*1cfb0*/  F2FP.SATFINITE.E4M3.F32.PACK_AB_MERGE_C R8, RZ, R8, RZ ;  /* 0x00000008ff08723e */ /* 0x000fe200048070ff */
[----:B------:R-:W2:Y:S01]  /*1cfc0*/  LDL.LU R38, [R1+0x208] ;  /* 0x0002080001267983 */ /* 0x000ea20000300800 */
[----:B------:R-:W-:Y:S02]  /*1cfd0*/  F2FP.SATFINITE.E4M3.F32.PACK_AB_MERGE_C R9, RZ, R9, RZ ;  /* 0x00000009ff09723e */ /* 0x000fe400048070ff */
[----:B------:R-:W-:Y:S01]  /*1cfe0*/  F2FP.SATFINITE.E4M3.F32.PACK_AB_MERGE_C R10, RZ, R10, RZ ;  /* 0x0000000aff0a723e */ /* 0x000fe200048070ff */
[----:B------:R-:W-:Y:S01]  /*1cff0*/  FMUL R23, R23, UR20 ;  /* 0x0000001417177c20 */ /* 0x000fe20008400000 */
[----:B------:R-:W-:Y:S01]  /*1d000*/  F2FP.SATFINITE.E4M3.F32.PACK_AB_MERGE_C R11, RZ, R11, RZ ;  /* 0x0000000bff0b723e */ /* 0x000fe200048070ff */
[----:B------:R-:W3:Y:S04]  /*1d010*/  LDL.LU R37, [R1+0x20c] ;  /* 0x00020c0001257983 */ /* 0x000ee80000300800 */
[----:B------:R1:W-:Y:S01]  /*1d020*/  @!P0 STG.E.U8 desc[UR18][R24.64+0x1], R7 ;  /* 0x0000010718008986 */ /* 0x0003e2000c101112 */
[----:B------:R-:W-:-:S03]  /*1d030*/  ISETP.LT.OR P0, PT, R0, 0x9, !P2 ;  /* 0x000000090000780c */ /* 0x000fc60005701670 */
[----:B------:R-:W-:Y:S01]  /*1d040*/  @!P1 STG.E.U8 desc[UR18][R2.64+0x8], R8 ;  /* 0x0000080802009986 */ /* 0x000fe2000c101112 */
[----:B------:R-:W-:-:S03]  /*1d050*/  ISETP.LT.OR P1, PT, R0, 0xa, !P2 ;  /* 0x0000000a0000780c */ /* 0x000fc60005721670 */
[----:B------:R-:W-:Y:S01]  /*1d060*/  @!P5 STG.E.U8 desc[UR18][R2.64+0x9], R9 ;  /* 0x000009090200d986 */ /* 0x000fe2000c101112 */
[----:B------:R-:W-:Y:S02]  /*1d070*/  ISETP.LT.OR P5, PT, R0, 0x11, !P3 ;  /* 0x000000110000780c */ /* 0x000fe40005fa1670 */
[----:B------:R-:W-:Y:S01]  /*1d080*/  F2FP.SATFINITE.E4M3.F32.PACK_AB_MERGE_C R12, RZ, R12, RZ ;  /* 0x0000000cff0c723e */ /* 0x000fe200048070ff */
[----:B------:R-:W-:Y:S01]  /*1d090*/  FMUL R152, R152, UR20 ;  /* 0x0000001498987c20 */ /* 0x000fe20008400000 */
[----:B------:R-:W-:Y:S01]  /*1d0a0*/  F2FP.SATFINITE.E4M3.F32.PACK_AB_MERGE_C R13, RZ, R13, RZ ;  /* 0x0000000dff0d723e */ /* 0x000fe200048070ff */
[----:B------:R-:W-:Y:S01]  /*1d0b0*/  @!P0 STG.E.U8 desc[UR18][R24.64+0x8], R10 ;  /* 0x0000080a18008986 */ /* 0x000fe2000c101112 */
[----:B------:R-:W-:-:S03]  /*1d0c0*/  ISETP.LT.OR P0, PT, R0, 0x12, !P3 ;  /* 0x000000120000780c */ /* 0x000fc60005f01670 */
[----:B------:R-:W-:Y:S01]  /*1d0d0*/  @!P1 STG.E.U8 desc[UR18][R24.64+0x9], R11 ;  /* 0x0000090b18009986 */ /* 0x000fe2000c101112 */
[----:B------:R-:W-:-:S03]  /*1d0e0*/  ISETP.LT.OR P1, PT, R0, 0x11, !P2 ;  /* 0x000000110000780c */ /* 0x000fc60005721670 */
[----:B------:R-:W-:Y:S01]  /*1d0f0*/  @!P5 STG.E.U8 desc[UR18][R2.64+0x10], R12 ;  /* 0x0000100c0200d986 */ /* 0x000fe2000c101112 */
[C---:B------:R-:W-:Y:S02]  /*1d100*/  ISETP.LT.OR P5, PT, R0.reuse, 0x12, !P2 ;  /* 0x000000120000780c */ /* 0x040fe400057a1670 */
[----:B------:R-:W-:Y:S01]  /*1d110*/  F2FP.SATFINITE.E4M3.F32.PACK_AB_MERGE_C R14, RZ, R14, RZ ;  /* 0x0000000eff0e723e */ /* 0x000fe200048070ff */
[----:B------:R-:W5:Y:S04]  /*1d120*/  LDL.LU R33, [R1+0x210] ;  /* 0x0002100001217983 */ /* 0x000f680000300800 */
[----:B------:R-:W-:Y:S01]  /*1d130*/  @!P0 STG.E.U8 desc[UR18][R2.64+0x11], R13 ;  /* 0x0000110d02008986 */ /* 0x000fe2000c101112 */
[----:B------:R-:W-:Y:S02]  /*1d140*/  ISETP.LT.OR P0, PT, R0, 0x19, !P3 ;  /* 0x000000190000780c */ /* 0x000fe40005f01670 */
[----:B------:R-:W-:-:S02]  /*1d150*/  F2FP.SATFINITE.E4M3.F32.PACK_AB_MERGE_C R15, RZ, R15, RZ ;  /* 0x0000000fff0f723e */ /* 0x000fc400048070ff */
[----:B------:R-:W-:Y:S01]  /*1d160*/  F2FP.SATFINITE.E4M3.F32.PACK_AB_MERGE_C R16, RZ, R16, RZ ;  /* 0x00000010ff10723e */ /* 0x000fe200048070ff */
[----:B------:R-:W-:Y:S01]  /*1d170*/  @!P1 STG.E.U8 desc[UR18][R24.64+0x10], R14 ;  /* 0x0000100e18009986 */ /* 0x000fe2000c101112 */
        /* <DEDUP_REMOVED lines=8> */
[----:B------:R-:W3:Y:S01]  /*1d200*/  LDL.LU R31, [R1+0x214] ;  /* 0x00021400011f7983 */ /* 0x000ee20000300800 */
[----:B------:R-:W-:-:S03]  /*1d210*/  F2FP.SATFINITE.E4M3.F32.PACK_AB_MERGE_C R19, RZ, R19, RZ ;  /* 0x00000013ff13723e */ /* 0x000fc600048070ff */
[----:B------:R-:W-:Y:S01]  /*1d220*/  @!P1 STG.E.U8 desc[UR18][R2.64+0x19], R17 ;  /* 0x0000191102009986 */ /* 0x000fe2000c101112 */
[----:B------:R-:W-:-:S03]  /*1d230*/  ISETP.LT.OR P1, PT, R0, 0x21, !P3 ;  /* 0x000000210000780c */ /* 0x000fc60005f21670 */
[----:B------:R-:W-:Y:S01]  /*1d240*/  @!P5 STG.E.U8 desc[UR18][R24.64+0x18], R18 ;  /* 0x000018121800d986 */ /* 0x000fe2000c101112 */
[----:B------:R-:W-:-:S03]  /*1d250*/  ISETP.LT.OR P5, PT, R0, 0x22, !P3 ;  /* 0x000000220000780c */ /* 0x000fc60005fa1670 */
[----:B------:R-:W-:Y:S01]  /*1d260*/  @!P0 STG.E.U8 desc[UR18][R24.64+0x19], R19 ;  /* 0x0000191318008986 */ /* 0x000fe2000c101112 */
[----:B------:R-:W-:Y:S02]  /*1d270*/  ISETP.LT.OR P0, PT, R0, 0x21, !P2 ;  /* 0x000000210000780c */ /* 0x000fe40005701670 */
[----:B------:R-:W-:Y:S01]  /*1d280*/  F2FP.SATFINITE.E4M3.F32.PACK_AB_MERGE_C R20, RZ, R20, RZ ;  /* 0x00000014ff14723e */ /* 0x000fe200048070ff */
[----:B------:R-:W3:Y:S01]  /*1d290*/  LDL.LU R30, [R1+0x218] ;  /* 0x00021800011e7983 */ /* 0x000ee20000300800 */
[----:B------:R-:W-:Y:S01]  /*1d2a0*/  F2FP.SATFINITE.E4M3.F32.PACK_AB_MERGE_C R21, RZ, R21, RZ ;  /* 0x00000015ff15723e */ /* 0x000fe200048070ff */
[----:B------:R-:W-:Y:S01]  /*1d2b0*/  FMUL R154, R154, UR20 ;  /* 0x000000149a9a7c20 */ /* 0x000fe20008400000 */
[----:B------:R-:W-:Y:S01]  /*1d2c0*/  F2FP.SATFINITE.E4M3.F32.PACK_AB_MERGE_C R22, RZ, R22, RZ ;  /* 0x00000016ff16723e */ /* 0x000fe200048070ff */
[----:B------:R-:W-:Y:S01]  /*1d2d0*/  @!P1 STG.E.U8 desc[UR18][R2.64+0x20], R20 ;  /* 0x0000201402009986 */ /* 0x000fe2000c101112 */
[C---:B------:R-:W-:Y:S01]  /*1d2e0*/  ISETP.LT.OR P1, PT, R0.reuse, 0x22, !P2 ;  /* 0x000000220000780c */ /* 0x040fe20005721670 */
[----:B------:R-:W-:Y:S01]  /*1d2f0*/  FMUL R155, R155, UR20 ;  /* 0x000000149b9b7c20 */ /* 0x000fe20008400000 */
[----:B------:R-:W-:Y:S01]  /*1d300*/  F2FP.SATFINITE.E4M3.F32.PACK_AB_MERGE_C R23, RZ, R23, RZ ;  /* 0x00000017ff17723e */ /* 0x000fe200048070ff */
[----:B------:R-:W-:Y:S01]  /*1d310*/  @!P5 STG.E.U8 desc[UR18][R2.64+0x21], R21 ;  /* 0x000021150200d986 */ /* 0x000fe2000c101112 */
[----:B------:R-:W-:Y:S01]  /*1d320*/  ISETP.LT.OR P5, PT, R0, 0x29, !P3 ;  /* 0x000000290000780c */ /* 0x000fe20005fa1670 */
[----:B------:R-:W-:Y:S01]  /*1d330*/  FMUL R156, R156, UR20 ;  /* 0x000000149c9c7c20 */ /* 0x000fe20008400000 */
[----:B------:R-:W-:Y:S01]  /*1d340*/  F2FP.SATFINITE.E4M3.F32.PACK_AB_MERGE_C R152, RZ, R152, RZ ;  /* 0x00000098ff98723e */ /* 0x000fe200048070ff */
[----:B------:R-:W-:Y:S01]  /*1d350*/  @!P0 STG.E.U8 desc[UR18][R24.64+0x20], R22 ;  /* 0x0000201618008986 */ /* 0x000fe2000c101112 */
[----:B------:R-:W-:Y:S01]  /*1d360*/  ISETP.LT.OR P0, PT, R0, 0x2a, !P3 ;  /* 0x0000002a0000780c */ /* 0x000fe20005f01670 */
[----:B------:R-:W-:Y:S01]  /*1d370*/  FMUL R157, R157, UR20 ;  /* 0x000000149d9d7c20 */ /* 0x000fe20008400000 */
        /* <DEDUP_REMOVED lines=12> */
[C---:B------:R-:W-:Y:S01]  /*1d440*/  ISETP.LT.OR P0, PT, R0.reuse, 0x31, !P3 ;  /* 0x000000310000780c */ /* 0x040fe20005f01670 */
[----:B------:R-:W-:Y:S01]  /*1d450*/  FMUL R161, R161, UR20 ;  /* 0x00000014a1a17c20 */ /* 0x000fe20008400000 */
[----:B------:R-:W-:Y:S01]  /*1d460*/  ISETP.LT.OR P6, PT, R0, 0x32, !P2 ;  /* 0x000000320000780c */ /* 0x000fe200057c1670 */
        /* <DEDUP_REMOVED lines=43> */
[----:B0-----:R-:W-:Y:S01]  /*1d720*/  F2FP.SATFINITE.E4M3.F32.PACK_AB_MERGE_C R5, RZ, R168, RZ ;  /* 0x000000a8ff05723e */ /* 0x001fe200048070ff */
[----:B------:R-:W-:Y:S01]  /*1d730*/  @!P0 STG.E.U8 desc[UR18][R2.64+0x40], R164 ;  /* 0x000040a402008986 */ /* 0x000fe2000c101112 */
[----:B------:R-:W-:Y:S01]  /*1d740*/  ISETP.LT.OR P0, PT, R0, 0x49, !P3 ;  /* 0x000000490000780c */ /* 0x000fe20005f01670 */
[----:B------:R-:W-:Y:S01]  /*1d750*/  FMUL R174, R174, UR20 ;  /* 0x00000014aeae7c20 */ /* 0x000fe20008400000 */
[----:B------:R-:W-:Y:S01]  /*1d760*/  F2FP.SATFINITE.E4M3.F32.PACK_AB_MERGE_C R169, RZ, R169, RZ ;  /* 0x000000a9ffa9723e */ /* 0x000fe200048070ff */
[----:B------:R-:W-:Y:S01]  /*1d770*/  @!P1 STG.E.U8 desc[UR18][R2.64+0x41], R165 ;  /* 0x000041a502009986 */ /* 0x000fe2000c101112 */
[C---:B------:R-:W-:Y:S01]  /*1d780*/  ISETP.LT.OR P1, PT, R0.reuse, 0x4a, !P3 ;  /* 0x0000004a0000780c */ /* 0x040fe20005f21670 */
[----:B------:R-:W-:Y:S01]  /*1d790*/  FMUL R175, R175, UR20 ;  /* 0x00000014afaf7c20 */ /* 0x000fe20008400000 */
[----:B-1----:R-:W-:Y:S01]  /*1d7a0*/  F2FP.SATFINITE.E4M3.F32.PACK_AB_MERGE_C R7, RZ, R170, RZ ;  /* 0x000000aaff07723e */ /* 0x002fe200048070ff */
        /* <DEDUP_REMOVED lines=8> */
[----:B------:R0:W-:Y:S01]  /*1d830*/  @!P0 STG.E.U8 desc[UR18][R2.64+0x48], R5 ;  /* 0x0000480502008986 */ /* 0x0001e2000c101112 */
[----:B------:R-:W-:Y:S01]  /*1d840*/  ISETP.LT.OR P0, PT, R0, 0x51, !P3 ;  /* 0x000000510000780c */ /* 0x000fe20005f01670 */
[----:B------:R-:W-:Y:S01]  /*1d850*/  FMUL R178, R178, UR20 ;  /* 0x00000014b2b27c20 */ /* 0x000fe20008400000 */
[----:B------:R-:W-:Y:S01]  /*1d860*/  F2FP.SATFINITE.E4M3.F32.PACK_AB_MERGE_C R175, RZ, R175, RZ ;  /* 0x000000afffaf723e */ /* 0x000fe200048070ff */
[----:B------:R-:W-:Y:S01]  /*1d870*/  @!P1 STG.E.U8 desc[UR18][R2.64+0x49], R169 ;  /* 0x000049a902009986 */ /* 0x000fe2000c101112 */
[----:B------:R-:W-:Y:S01]  /*1d880*/  ISETP.LT.OR P1, PT, R0, 0x52, !P3 ;  /* 0x000000520000780c */ /* 0x000fe20005f21670 */
[----:B------:R-:W-:Y:S01]  /*1d890*/  FMUL R179, R179, UR20 ;  /* 0x00000014b3b37c20 */ /* 0x000fe20008400000 */
[----:B------:R-:W-:Y:S01]  /*1d8a0*/  FMUL R180, R180, UR20 ;  /* 0x00000014b4b47c20 */ /* 0x000fe20008400000 */
[----:B------:R1:W-:Y:S01]  /*1d8b0*/  @!P5 STG.E.U8 desc[UR18][R24.64+0x48], R7 ;  /* 0x000048071800d986 */ /* 0x0003e2000c101112 */
[----:B------:R-:W-:Y:S01]  /*1d8c0*/  ISETP.LT.OR P5, PT, R0, 0x51, !P2 ;  /* 0x000000510000780c */ /* 0x000fe200057a1670 */
[----:B------:R-:W-:Y:S01]  /*1d8d0*/  FMUL R181, R181, UR20 ;  /* 0x00000014b5b57c20 */ /* 0x000fe20008400000 */
[----:B------:R-:W-:Y:S01]  /*1d8e0*/  F2FP.SATFINITE.E4M3.F32.PACK_AB_MERGE_C R177, RZ, R177, RZ ;  /* 0x000000b1ffb1723e */ /* 0x000fe200048070ff */
[----:B------:R-:W-:Y:S01]  /*1d8f0*/  @!P6 STG.E.U8 desc[UR18][R24.64+0x49], R171 ;  /* 0x000049ab1800e986 */ /* 0x000fe2000c101112 */
[----:B0-----:R-:W-:Y:S01]  /*1d900*/  F2FP.SATFINITE.E4M3.F32.PACK_AB_MERGE_C R5, RZ, R172, RZ ;  /* 0x000000acff05723e */ /* 0x001fe200048070ff */
[----:B------:R-:W-:Y:S01]  /*1d910*/  FMUL R182, R182, UR20 ;  /* 0x00000014b6b67c20 */ /* 0x000fe20008400000 */
[C---:B------:R-:W-:Y:S01]  /*1d920*/  ISETP.LT.OR P6, PT, R0.reuse, 0x52, !P2 ;  /* 0x000000520000780c */ /* 0x040fe200057c1670 */
[----:B------:R-:W-:Y:S01]  /*1d930*/  FMUL R183, R183, UR20 ;  /* 0x00000014b7b77c20 */ /* 0x000fe20008400000 */
[----:B------:R-:W-:Y:S01]  /*1d940*/  F2FP.SATFINITE.E4M3.F32.PACK_AB_MERGE_C R179, RZ, R179, RZ ;  /* 0x000000b3ffb3723e */ /* 0x000fe200048070ff */
[----:B------:R0:W-:Y:S01]  /*1d950*/  @!P0 STG.E.U8 desc[UR18][R2.64+0x50], R5 ;  /* 0x0000500502008986 */ /* 0x0001e2000c101112 */
[----:B------:R-:W-:Y:S01]  /*1d960*/  ISETP.LT.OR P0, PT, R0, 0x59, !P3 ;  /* 0x000000590000780c */ /* 0x000fe20005f01670 */
[----:B------:R-:W-:Y:S01]  /*1d970*/  FMUL R184, R184, UR20 ;  /* 0x00000014b8b87c20 */ /* 0x000fe20008400000 */
[----:B-1----:R-:W-:Y:S01]  /*1d980*/  F2FP.SATFINITE.E4M3.F32.PACK_AB_MERGE_C R7, RZ, R174, RZ ;  /* 0x000000aeff07723e */ /* 0x002fe200048070ff */
        /* <DEDUP_REMOVED lines=9> */
[----:B0-----:R-:W-:Y:S01]  /*1da20*/  F2FP.SATFINITE.E4M3.F32.PACK_AB_MERGE_C R5, RZ, R176, RZ ;  /* 0x000000b0ff05723e */ /* 0x001fe200048070ff */
[----:B------:R-:W-:Y:S01]  /*1da30*/  FMUL R187, R187, UR20 ;  /* 0x00000014bbbb7c20 */ /* 0x000fe20008400000 */
[----:B------:R-:W-:Y:S01]  /*1da40*/  ISETP.LT.OR P6, PT, R0, 0x5a, !P2 ;  /* 0x0000005a0000780c */ /* 0x000fe200057c1670 */
[----:B------:R-:W-:Y:S01]  /*1da50*/  FMUL R188, R188, UR20 ;  /* 0x00000014bcbc7c20 */ /* 0x000fe20008400000 */
[----:B------:R-:W-:Y:S01]  /*1da60*/  F2FP.SATFINITE.E4M3.F32.PACK_AB_MERGE_C R185, RZ, R185, RZ ;  /* 0x000000b9ffb9723e */ /* 0x000fe200048070ff */
[----:B------:R0:W-:Y:S01]  /*1da70*/  @!P0 STG.E.U8 desc[UR18][R2.64+0x58], R5 ;  /* 0x0000580502008986 */ /* 0x0001e2000c101112 */
[C---:B------:R-:W-:Y:S01]  /*1da80*/  ISETP.LT.OR P0, PT, R0.reuse, 0x61, !P3 ;  /* 0x000000610000780c */ /* 0x040fe20005f01670 */
[----:B------:R-:W-:Y:S01]  /*1da90*/  FMUL R189, R189, UR20 ;  /* 0x00000014bdbd7c20 */ /* 0x000fe20008400000 */
[----:B-1----:R-:W-:Y:S01]  /*1daa0*/  F2FP.SATFINITE.E4M3.F32.PACK_AB_MERGE_C R7, RZ, R178, RZ ;  /* 0x000000b2ff07723e */ /* 0x002fe200048070ff */
[----:B------:R-:W-:Y:S01]  /*1dab0*/  @!P1 STG.E.U8 desc[UR18][R2.64+0x59], R177 ;  /* 0x000059b102009986 */ /* 0x000fe2000c101112 */
[----:B------:R-:W-:Y:S01]  /*1dac0*/  ISETP.LT.OR P1, PT, R0, 0x62, !P3 ;  /* 0x000000620000780c */ /* 0x000fe20005f21670 */
[----:B------:R-:W-:Y:S01]  /*1dad0*/  FMUL R190, R190, UR20 ;  /* 0x00000014bebe7c20 */ /* 0x000fe20008400000 */
[----:B------:R-:W-:Y:S01]  /*1dae0*/  F2FP.SATFINITE.E4M3.F32.PACK_AB_MERGE_C R187, RZ, R187, RZ ;  /* 0x000000bbffbb723e */ /* 0x000fe200048070ff */
[----:B------:R1:W-:Y:S01]  /*1daf0*/  @!P5 STG.E.U8 desc[UR18][R24.64+0x58], R7 ;  /* 0x000058071800d986 */ /* 0x0003e2000c101112 */
[----:B------:R-:W-:Y:S01]  /*1db00*/  ISETP.LT.OR P5, PT, R0, 0x61, !P2 ;  /* 0x000000610000780c */ /* 0x000fe200057a1670 */
[----:B------:R-:W-:Y:S01]  /*1db10*/  FMUL R191, R191, UR20 ;  /* 0x00000014bfbf7c20 */ /* 0x000fe20008400000 */
[----:B------:R-:W-:Y:S01]  /*1db20*/  FMUL R192, R192, UR20 ;  /* 0x00000014c0c07c20 */ /* 0x000fe20008400000 */
[----:B0-----:R-:W-:Y:S01]  /*1db30*/  F2FP.SATFINITE.E4M3.F32.PACK_AB_MERGE_C R5, RZ, R180, RZ ;  /* 0x000000b4ff05723e */ /* 0x001fe200048070ff */
[----:B------:R-:W-:Y:S01]  /*1db40*/  @!P6 STG.E.U8 desc[UR18][R24.64+0x59], R179 ;  /* 0x000059b31800e986 */ /* 0x000fe2000c101112 */
        /* <DEDUP_REMOVED lines=38> */
[----:B------:R-:W-:Y:S01]  /*1ddb0*/  FMUL R204, R204, UR20 ;  /* 0x00000014cccc7c20 */ /* 0x000fe20008400000 */
        /* <DEDUP_REMOVED lines=107> */
[----:B----4-:R-:W-:Y:S01]  /*1e470*/  FMUL R4, R35, UR20 ;  /* 0x0000001423047c20 */ /* 0x010fe20008400000 */
        /* <DEDUP_REMOVED lines=9> */
[----:B------:R-:W-:-:S02]  /*1e510*/  ISETP.LT.OR P5, PT, R0, 0xa9, !P2 ;  /* 0x000000a90000780c */ /* 0x000fc400057a1670 */
[----:B------:R-:W-:Y:S01]  /*1e520*/  F2FP.SATFINITE.E4M3.F32.PACK_AB_MERGE_C R235, RZ, R235, RZ ;  /* 0x000000ebffeb723e */ /* 0x000fe200048070ff */
[----:B------:R-:W-:Y:S01]  /*1e530*/  @!P6 STG.E.U8 desc[UR18][R24.64+0xa1], R215 ;  /* 0x0000a1d71800e986 */ /* 0x000fe2000c101112 */
[----:B0-----:R-:W-:Y:S02]  /*1e540*/  F2FP.SATFINITE.E4M3.F32.PACK_AB_MERGE_C R5, RZ, R216, RZ ;  /* 0x000000d8ff05723e */ /* 0x001fe400048070ff */
[C---:B------:R-:W-:Y:S01]  /*1e550*/  ISETP.LT.OR P6, PT, R0.reuse, 0xaa, !P2 ;  /* 0x000000aa0000780c */ /* 0x040fe200057c1670 */
[----:B------:R-:W4:Y:S04]  /*1e560*/  LDL.LU R36, [R1+0x21c] ;  /* 0x00021c0001247983 */ /* 0x000f280000300800 */
[----:B------:R0:W-:Y:S01]  /*1e570*/  @!P0 STG.E.U8 desc[UR18][R2.64+0xa8], R5 ;  /* 0x0000a80502008986 */ /* 0x0001e2000c101112 */
[----:B------:R-:W-:-:S02]  /*1e580*/  ISETP.LT.OR P0, PT, R0, 0xb1, !P3 ;  /* 0x000000b10000780c */ /* 0x000fc40005f01670 */
[----:B-1----:R-:W-:Y:S01]  /*1e590*/  F2FP.SATFINITE.E4M3.F32.PACK_AB_MERGE_C R7, RZ, R218, RZ ;  /* 0x000000daff07723e */ /* 0x002fe200048070ff */
[----:B------:R-:W-:Y:S01]  /*1e5a0*/  @!P1 STG.E.U8 desc[UR18][R2.64+0xa9], R217 ;  /* 0x0000a9d902009986 */ /* 0x000fe2000c101112 */
[----:B------:R-:W-:-:S03]  /*1e5b0*/  ISETP.LT.OR P1, PT, R0, 0xb2, !P3 ;  /* 0x000000b20000780c */ /* 0x000fc60005f21670 */
[----:B------:R1:W-:Y:S01]  /*1e5c0*/  @!P5 STG.E.U8 desc[UR18][R24.64+0xa8], R7 ;  /* 0x0000a8071800d986 */ /* 0x0003e2000c101112 */
[C---:B------:R-:W-:Y:S02]  /*1e5d0*/  ISETP.LT.OR P5, PT, R0.reuse, 0xb1, !P2 ;  /* 0x000000b10000780c */ /* 0x040fe400057a1670 */
[----:B0-----:R-:W-:Y:S01]  /*1e5e0*/  F2FP.SATFINITE.E4M3.F32.PACK_AB_MERGE_C R5, RZ, R220, RZ ;  /* 0x000000dcff05723e */ /* 0x001fe200048070ff */
[----:B------:R-:W-:Y:S01]  /*1e5f0*/  @!P6 STG.E.U8 desc[UR18][R24.64+0xa9], R219 ;  /* 0x0000a9db1800e986 */ /* 0x000fe2000c101112 */
[----:B------:R-:W-:-:S03]  /*1e600*/  ISETP.LT.OR P6, PT, R0, 0xb2, !P2 ;  /* 0x000000b20000780c */ /* 0x000fc600057c1670 */
[----:B------:R0:W-:Y:S01]  /*1e610*/  @!P0 STG.E.U8 desc[UR18][R2.64+0xb0], R5 ;  /* 0x0000b00502008986 */ /* 0x0001e2000c101112 */
[C---:B------:R-:W-:Y:S02]  /*1e620*/  ISETP.LT.OR P0, PT, R0.reuse, 0xb9, !P3 ;  /* 0x000000b90000780c */ /* 0x040fe40005f01670 */
        /* <DEDUP_REMOVED lines=29> */
[----:B------:R-:W-:Y:S02]  /*1e800*/  ISETP.LT.OR P0, PT, R0, 0xd1, !P3 ;  /* 0x000000d10000780c */ /* 0x000fe40005f01670 */
[----:B-1----:R-:W-:Y:S01]  /*1e810*/  F2FP.SATFINITE.E4M3.F32.PACK_AB_MERGE_C R7, RZ, R234, RZ ;  /* 0x000000eaff07723e */ /* 0x002fe200048070ff */
[----:B------:R-:W4:Y:S01]  /*1e820*/  LDL.LU R35, [R1+0x220] ;  /* 0x0002200001237983 */ /* 0x000f220000300800 */
[----:B------:R-:W-:Y:S01]  /*1e830*/  F2FP.SATFINITE.E4M3.F32.PACK_AB_MERGE_C R9, RZ, R236, RZ ;  /* 0x000000ecff09723e */ /* 0x000fe200048070ff */
[----:B-----5:R-:W-:Y:S01]  /*1e840*/  FMUL R6, R33, UR20 ;  /* 0x0000001421067c20 */ /* 0x020fe20008400000 */
[----:B------:R-:W-:Y:S01]  /*1e850*/  F2FP.SATFINITE.E4M3.F32.PACK_AB_MERGE_C R11, RZ, R4, RZ ;  /* 0x00000004ff0b723e */ /* 0x000fe200048070ff */
[----:B------:R-:W-:Y:S01]  /*1e860*/  @!P1 STG.E.U8 desc[UR18][R2.64+0xc9], R233 ;  /* 0x0000c9e902009986 */ /* 0x000fe2000c101112 */
[----:B0-----:R-:W-:Y:S01]  /*1e870*/  FMUL R5, R34, UR20 ;  /* 0x0000001422057c20 */ /* 0x001fe20008400000 */
[----:B--2---:R-:W-:-:S02]  /*1e880*/  FMUL R4, R38, UR20 ;  /* 0x0000001426047c20 */ /* 0x004fc40008400000 */
[----:B------:R-:W2:Y:S01]  /*1e890*/  LDL.LU R34, [R1+0x224] ;  /* 0x0002240001227983 */ /* 0x000ea20000300800 */
[----:B------:R-:W-:-:S03]  /*1e8a0*/  ISETP.LT.OR P1, PT, R0, 0xd2, !P3 ;  /* 0x000000d20000780c */ /* 0x000fc60005f21670 */
[----:B------:R-:W5:Y:S04]  /*1e8b0*/  LDL.LU R33, [R1+0x228] ;  /* 0x0002280001217983 */ /* 0x000f680000300800 */
[----:B------:R3:W-:Y:S01]  /*1e8c0*/  @!P5 STG.E.U8 desc[UR18][R24.64+0xc8], R7 ;  /* 0x0000c8071800d986 */ /* 0x0007e2000c101112 */
[----:B------:R-:W-:-:S03]  /*1e8d0*/  ISETP.LT.OR P5, PT, R0, 0xd1, !P2 ;  /* 0x000000d10000780c */ /* 0x000fc600057a1670 */
[----:B------:R-:W-:Y:S01]  /*1e8e0*/  @!P6 STG.E.U8 desc[UR18][R24.64+0xc9], R235 ;  /* 0x0000c9eb1800e986 */ /* 0x000fe2000c101112 */
[----:B------:R-:W-:-:S03]  /*1e8f0*/  ISETP.LT.OR P6, PT, R0, 0xd2, !P2 ;  /* 0x000000d20000780c */ /* 0x000fc600057c1670 */
[----:B------:R0:W-:Y:S01]  /*1e900*/  @!P0 STG.E.U8 desc[UR18][R2.64+0xd0], R9 ;  /* 0x0000d00902008986 */ /* 0x0001e2000c101112 */
[----:B---3--:R-:W-:-:S03]  /*1e910*/  FMUL R7, R31, UR20 ;  /* 0x000000141f077c20 */ /* 0x008fc60008400000 */
[----:B------:R-:W3:Y:S04]  /*1e920*/  LDL.LU R31, [R1+0x22c] ;  /* 0x00022c00011f7983 */ /* 0x000ee80000300800 */
[----:B------:R-:W3:Y:S01]  /*1e930*/  LDL.LU R38, [R1+0x230] ;  /* 0x0002300001267983 */ /* 0x000ee20000300800 */
[----:B0-----:R-:W-:Y:S01]  /*1e940*/  F2FP.SATFINITE.E4M3.F32.PACK_AB_MERGE_C R9, RZ, R4, RZ ;  /* 0x00000004ff09723e */ /* 0x001fe200048070ff */
[----:B------:R-:W-:Y:S02]  /*1e950*/  FMUL R4, R30, UR20 ;  /* 0x000000141e047c20 */ /* 0x000fe40008400000 */
[----:B------:R-:W3:Y:S01]  /*1e960*/  LDL.LU R30, [R1+0x234] ;  /* 0x00023400011e7983 */ /* 0x000ee20000300800 */
[----:B------:R-:W-:Y:S02]  /*1e970*/  F2FP.SATFINITE.E4M3.F32.PACK_AB_MERGE_C R237, RZ, R237, RZ ;  /* 0x000000edffed723e */ /* 0x000fe400048070ff */
[----:B------:R-:W-:Y:S01]  /*1e980*/  F2FP.SATFINITE.E4M3.F32.PACK_AB_MERGE_C R13, RZ, R5, RZ ;  /* 0x00000005ff0d723e */ /* 0x000fe200048070ff */
[----:B------:R-:W-:Y:S01]  /*1e990*/  FMUL R5, R37, UR20 ;  /* 0x0000001425057c20 */ /* 0x000fe20008400000 */
[----:B------:R-:W-:Y:S01]  /*1e9a0*/  ISETP.LT.OR P0, PT, R0, 0xd9, !P3 ;  /* 0x000000d90000780c */ /* 0x000fe20005f01670 */
[----:B------:R-:W3:Y:S01]  /*1e9b0*/  LDL.LU R37, [R1+0x238] ;  /* 0x0002380001257983 */ /* 0x000ee20000300800 */
[----:B------:R-:W-:-:S03]  /*1e9c0*/  F2FP.SATFINITE.E4M3.F32.PACK_AB_MERGE_C R15, RZ, R6, RZ ;  /* 0x00000006ff0f723e */ /* 0x000fc600048070ff */
[----:B------:R-:W-:Y:S01]  /*1e9d0*/  @!P1 STG.E.U8 desc[UR18][R2.64+0xd1], R237 ;  /* 0x0000d1ed02009986 */ /* 0x000fe2000c101112 */
[----:B------:R-:W-:-:S03]  /*1e9e0*/  ISETP.LT.OR P1, PT, R0, 0xda, !P3 ;  /* 0x000000da0000780c */ /* 0x000fc60005f21670 */
[----:B------:R0:W-:Y:S01]  /*1e9f0*/  @!P5 STG.E.U8 desc[UR18][R24.64+0xd0], R11 ;  /* 0x0000d00b1800d986 */ /* 0x0001e2000c101112 */
[----:B------:R-:W-:-:S03]  /*1ea00*/  ISETP.LT.OR P5, PT, R0, 0xd9, !P2 ;  /* 0x000000d90000780c */ /* 0x000fc600057a1670 */
[----:B------:R1:W-:Y:S01]  /*1ea10*/  @!P6 STG.E.U8 desc[UR18][R24.64+0xd1], R13 ;  /* 0x0000d10d1800e986 */ /* 0x0003e2000c101112 */
[----:B0-----:R-:W-:Y:S02]  /*1ea20*/  F2FP.SATFINITE.E4M3.F32.PACK_AB_MERGE_C R11, RZ, R5, RZ ;  /* 0x00000005ff0b723e */ /* 0x001fe400048070ff */
[----:B-1----:R-:W-:Y:S01]  /*1ea30*/  F2FP.SATFINITE.E4M3.F32.PACK_AB_MERGE_C R13, RZ, R7, RZ ;  /* 0x00000007ff0d723e */ /* 0x002fe200048070ff */
[----:B------:R0:W-:Y:S04]  /*1ea40*/  @!P0 STG.E.U8 desc[UR18][R2.64+0xd8], R9 ;  /* 0x0000d80902008986 */ /* 0x0001e8000c101112 */
[----:B------:R1:W-:Y:S01]  /*1ea50*/  @!P1 STG.E.U8 desc[UR18][R2.64+0xd9], R11 ;  /* 0x0000d90b02009986 */ /* 0x0003e2000c101112 */
[----:B0-----:R-:W-:-:S03]  /*1ea60*/  F2FP.SATFINITE.E4M3.F32.PACK_AB_MERGE_C R9, RZ, R4, RZ ;  /* 0x00000004ff09723e */ /* 0x001fc600048070ff */
[----:B------:R0:W-:Y:S01]  /*1ea70*/  @!P5 STG.E.U8 desc[UR18][R24.64+0xd8], R15 ;  /* 0x0000d80f1800d986 */ /* 0x0001e2000c101112 */
[----:B----4-:R-:W-:-:S03]  /*1ea80*/  FMUL R5, R36, UR20 ;  /* 0x0000001424057c20 */ /* 0x010fc60008400000 */
[----:B------:R-:W4:Y:S02]  /*1ea90*/  LDL.LU R36, [R1+0x23c] ;  /* 0x00023c0001247983 */ /* 0x000f240000300800 */
[----:B-1----:R-:W-:Y:S01]  /*1eaa0*/  F2FP.SATFINITE.E4M3.F32.PACK_AB_MERGE_C R11, RZ, R5, RZ ;  /* 0x00000005ff0b723e */ /* 0x002fe200048070ff */
[----:B------:R-:W-:Y:S02]  /*1eab0*/  FMUL R6, R35, UR20 ;  /* 0x0000001423067c20 */ /* 0x000fe40008400000 */
[----:B------:R-:W4:Y:S01]  /*1eac0*/  LDL.LU R35, [R1+0x240] ;  /* 0x0002400001237983 */ /* 0x000f220000300800 */
[----:B--2---:R-:W-:-:S03]  /*1ead0*/  FMUL R7, R34, UR20 ;  /* 0x0000001422077c20 */ /* 0x004fc60008400000 */
[----:B------:R-:W2:Y:S01]  /*1eae0*/  LDL.LU R34, [R1+0x244] ;  /* 0x0002440001227983 */ /* 0x000ea20000300800 */
[----:B-----5:R-:W-:-:S03]  /*1eaf0*/  FMUL R4, R33, UR20 ;  /* 0x0000001421047c20 */ /* 0x020fc60008400000 */
[----:B------:R-:W5:Y:S01]  /*1eb00*/  LDL.LU R33, [R1+0x248] ;  /* 0x0002480001217983 */ /* 0x000f620000300800 */
[----:B0-----:R-:W-:Y:S01]  /*1eb10*/  F2FP.SATFINITE.E4M3.F32.PACK_AB_MERGE_C R15, RZ, R6, RZ ;  /* 0x00000006ff0f723e */ /* 0x001fe200048070ff */
[----:B---3--:R-:W-:Y:S02]  /*1eb20*/  FMUL R5, R31, UR20 ;  /* 0x000000141f057c20 */ /* 0x008fe40008400000 */
[----:B------:R-:W3:Y:S01]  /*1eb30*/  LDL.LU R31, [R1+0x24c] ;  /* 0x00024c00011f7983 */ /* 0x000ee20000300800 */
[----:B------:R-:W-:-:S03]  /*1eb40*/  FMUL R6, R30, UR20 ;  /* 0x000000141e067c20 */ /* 0x000fc60008400000 */
[----:B------:R-:W3:Y:S01]  /*1eb50*/  LDL.LU R30, [R1+0x250] ;  /* 0x00025000011e7983 */ /* 0x000ee20000300800 */
[C---:B------:R-:W-:Y:S02]  /*1eb60*/  ISETP.LT.OR P6, PT, R0.reuse, 0xda, !P2 ;  /* 0x000000da0000780c */ /* 0x040fe400057c1670 */
[C---:B------:R-:W-:Y:S02]  /*1eb70*/  ISETP.LT.OR P5, PT, R0.reuse, 0xe1, !P3 ;  /* 0x000000e10000780c */ /* 0x040fe40005fa1670 */
[C---:B------:R-:W-:Y:S02]  /*1eb80*/  ISETP.LT.OR P0, PT, R0.reuse, 0xe1, !P2 ;  /* 0x000000e10000780c */ /* 0x040fe40005701670 */
[----:B------:R-:W-:-:S07]  /*1eb90*/  ISETP.LT.OR P1, PT, R0, 0xe2, !P2 ;  /* 0x000000e20000780c */ /* 0x000fce0005721670 */
[----:B------:R0:W-:Y:S01]  /*1eba0*/  @!P6 STG.E.U8 desc[UR18][R24.64+0xd9], R13 ;  /* 0x0000d90d1800e986 */ /* 0x0001e2000c101112 */
[C---:B------:R-:W-:Y:S02]  /*1ebb0*/  ISETP.LT.OR P6, PT, R0.reuse, 0xe2, !P3 ;  /* 0x000000e20000780c */ /* 0x040fe40005fc1670 */
[----:B------:R-:W-:Y:S01]  /*1ebc0*/  F2FP.SATFINITE.E4M3.F32.PACK_AB_MERGE_C R7, RZ, R7, RZ ;  /* 0x00000007ff07723e */ /* 0x000fe200048070ff */
[----:B------:R1:W-:Y:S01]  /*1ebd0*/  @!P5 STG.E.U8 desc[UR18][R2.64+0xe0], R9 ;  /* 0x0000e0090200d986 */ /* 0x0003e2000c101112 */
[----:B------:R-:W-:Y:S02]  /*1ebe0*/  ISETP.LT.OR P5, PT, R0, 0xea, !P2 ;  /* 0x000000ea0000780c */ /* 0x000fe400057a1670 */
[----:B0-----:R-:W-:Y:S01]  /*1ebf0*/  F2FP.SATFINITE.E4M3.F32.PACK_AB_MERGE_C R13, RZ, R4, RZ ;  /* 0x00000004ff0d723e */ /* 0x001fe200048070ff */
[----:B------:R-:W-:-:S06]  /*1ec00*/  FMUL R4, R38, UR20 ;  /* 0x0000001426047c20 */ /* 0x000fcc0008400000 */
[----:B------:R-:W-:Y:S01]  /*1ec10*/  @!P6 STG.E.U8 desc[UR18][R2.64+0xe1], R11 ;  /* 0x0000e10b0200e986 */ /* 0x000fe2000c101112 */
[----:B------:R-:W-:-:S03]  /*1ec20*/  ISETP.LT.OR P6, PT, R0, 0xe9, !P3 ;  /* 0x000000e90000780c */ /* 0x000fc60005fc1670 */
[----:B------:R-:W-:Y:S01]  /*1ec30*/  @!P0 STG.E.U8 desc[UR18][R24.64+0xe0], R15 ;  /* 0x0000e00f18008986 */ /* 0x000fe2000c101112 */
[----:B------:R-:W-:-:S03]  /*1ec40*/  ISETP.LT.OR P0, PT, R0, 0xea, !P3 ;  /* 0x000000ea0000780c */ /* 0x000fc60005f01670 */
[----:B------:R0:W-:Y:S04]  /*1ec50*/  @!P1 STG.E.U8 desc[UR18][R24.64+0xe1], R7 ;  /* 0x0000e10718009986 */ /* 0x0001e8000c101112 */
[----:B------:R-:W3:Y:S01]  /*1ec60*/  LDL.LU R38, [R1+0x254] ;  /* 0x0002540001267983 */ /* 0x000ee20000300800 */
[----:B-1----:R-:W-:Y:S02]  /*1ec70*/  F2FP.SATFINITE.E4M3.F32.PACK_AB_MERGE_C R9, RZ, R5, RZ ;  /* 0x00000005ff09723e */ /* 0x002fe400048070ff */
[----:B0-----:R-:W-:Y:S01]  /*1ec80*/  F2FP.SATFINITE.E4M3.F32.PACK_AB_MERGE_C R7, RZ, R4, RZ ;  /* 0x00000004ff07723e */ /* 0x001fe200048070ff */
[----:B------:R-:W-:Y:S02]  /*1ec90*/  FMUL R4, R37, UR20 ;  /* 0x0000001425047c20 */ /* 0x000fe40008400000 */
[----:B------:R-:W3:Y:S01]  /*1eca0*/  LDL.LU R37, [R1+0x258] ;  /* 0x0002580001257983 */ /* 0x000ee20000300800 */
[----:B------:R-:W-:-:S02]  /*1ecb0*/  F2FP.SATFINITE.E4M3.F32.PACK_AB_MERGE_C R11, RZ, R6, RZ ;  /* 0x00000006ff0b723e */ /* 0x000fc400048070ff */
[----:B------:R-:W-:Y:S01]  /*1ecc0*/  F2FP.SATFINITE.E4M3.F32.PACK_AB_MERGE_C R15, RZ, R4, RZ ;  /* 0x00000004ff0f723e */ /* 0x000fe200048070ff */
[----:B------:R-:W-:Y:S04]  /*1ecd0*/  @!P6 STG.E.U8 desc[UR18][R2.64+0xe8], R13 ;  /* 0x0000e80d0200e986 */ /* 0x000fe8000c101112 */
[----:B------:R0:W-:Y:S04]  /*1ece0*/  @!P0 STG.E.U8 desc[UR18][R2.64+0xe9], R9 ;  /* 0x0000e90902008986 */ /* 0x0001e8000c101112 */
[----:B------:R1:W-:Y:S01]  /*1ecf0*/  @!P5 STG.E.U8 desc[UR18][R24.64+0xe9], R11 ;  /* 0x0000e90b1800d986 */ /* 0x0003e2000c101112 */
[----:B----4-:R-:W-:-:S03]  /*1ed00*/  FMUL R5, R36, UR20 ;  /* 0x0000001424057c20 */ /* 0x010fc60008400000 */
[----:B------:R-:W4:Y:S02]  /*1ed10*/  LDL.LU R36, [R1+0x25c] ;  /* 0x00025c0001247983 */ /* 0x000f240000300800 */
[----:B0-----:R-:W-:Y:S01]  /*1ed20*/  F2FP.SATFINITE.E4M3.F32.PACK_AB_MERGE_C R9, RZ, R5, RZ ;  /* 0x00000005ff09723e */ /* 0x001fe200048070ff */
[----:B------:R-:W-:Y:S02]  /*1ed30*/  FMUL R6, R35, UR20 ;  /* 0x0000001423067c20 */ /* 0x000fe40008400000 */
[----:B------:R-:W4:Y:S01]  /*1ed40*/  LDL.LU R35, [R1+0x260] ;  /* 0x0002600001237983 */ /* 0x000f220000300800 */
[----:B--2---:R-:W-:-:S03]  /*1ed50*/  FMUL R4, R34, UR20 ;  /* 0x0000001422047c20 */ /* 0x004fc60008400000 */
[----:B------:R-:W2:Y:S02]  /*1ed60*/  LDL.LU R34, [R1+0x264] ;  /* 0x0002640001227983 */ /* 0x000ea40000300800 */
[----:B-1----:R-:W-:Y:S01]  /*1ed70*/  F2FP.SATFINITE.E4M3.F32.PACK_AB_MERGE_C R11, RZ, R4, RZ ;  /* 0x00000004ff0b723e */ /* 0x002fe200048070ff */
[----:B-----5:R-:W-:Y:S02]  /*1ed80*/  FMUL R4, R33, UR20 ;  /* 0x0000001421047c20 */ /* 0x020fe40008400000 */
[----:B------:R-:W5:Y:S03]  /*1ed90*/  LDL.LU R33, [R1+0x268] ;  /* 0x0002680001217983 */ /* 0x000f660000300800 */
[----:B------:R-:W-:Y:S01]  /*1eda0*/  F2FP.SATFINITE.E4M3.F32.PACK_AB_MERGE_C R13, RZ, R4, RZ ;  /* 0x00000004ff0d723e */ /* 0x000fe200048070ff */
        /* <DEDUP_REMOVED lines=9> */
[----:B------:R-:W-:-:S03]  /*1ee40*/  ISETP.LT.OR P1, PT, R0, 0xf1, !P2 ;  /* 0x000000f10000780c */ /* 0x000fc60005721670 */
[----:B------:R1:W-:Y:S01]  /*1ee50*/  @!P6 STG.E.U8 desc[UR18][R2.64+0xf0], R15 ;  /* 0x0000f00f0200e986 */ /* 0x0003e2000c101112 */
[C---:B------:R-:W-:Y:S02]  /*1ee60*/  ISETP.LT.OR P6, PT, R0.reuse, 0xf9, !P3 ;  /* 0x000000f90000780c */ /* 0x040fe40005fc1670 */
[----:B------:R-:W-:Y:S01]  /*1ee70*/  ISETP.LT.OR P3, PT, R0, 0xfa, !P3 ;  /* 0x000000fa0000780c */ /* 0x000fe20005f61670 */
[----:B------:R1:W-:Y:S01]  /*1ee80*/  @!P0 STG.E.U8 desc[UR18][R2.64+0xf1], R9 ;  /* 0x0000f10902008986 */ /* 0x0003e2000c101112 */
[----:B0-----:R-:W-:Y:S02]  /*1ee90*/  F2FP.SATFINITE.E4M3.F32.PACK_AB_MERGE_C R7, RZ, R6, RZ ;  /* 0x00000006ff07723e */ /* 0x001fe400048070ff */
[----:B-1----:R-:W-:Y:S02]  /*1eea0*/  F2FP.SATFINITE.E4M3.F32.PACK_AB_MERGE_C R15, RZ, R5, RZ ;  /* 0x00000005ff0f723e */ /* 0x002fe400048070ff */
[----:B------:R-:W-:Y:S01]  /*1eeb0*/  F2FP.SATFINITE.E4M3.F32.PACK_AB_MERGE_C R9, RZ, R4, RZ ;  /* 0x00000004ff09723e */ /* 0x000fe200048070ff */
[----:B------:R-:W-:-:S02]  /*1eec0*/  FMUL R4, R38, UR20 ;  /* 0x0000001426047c20 */ /* 0x000fc40008400000 */
[----:B------:R-:W3:Y:S04]  /*1eed0*/  LDL.LU R38, [R1+0x274] ;  /* 0x0002740001267983 */ /* 0x000ee80000300800 */
[----:B------:R0:W-:Y:S01]  /*1eee0*/  @!P5 STG.E.U8 desc[UR18][R24.64+0xf1], R11 ;  /* 0x0000f10b1800d986 */ /* 0x0001e2000c101112 */
[----:B------:R-:W-:Y:S01]  /*1eef0*/  ISETP.LT.OR P5, PT, R0, 0xf9, !P2 ;  /* 0x000000f90000780c */ /* 0x000fe200057a1670 */
[----:B------:R-:W-:Y:S02]  /*1ef00*/  FMUL R5, R37, UR20 ;  /* 0x0000001425057c20 */ /* 0x000fe40008400000 */
[----:B------:R-:W3:Y:S04]  /*1ef10*/  LDL.LU R37, [R1+0x278] ;  /* 0x0002780001257983 */ /* 0x000ee80000300800 */
[----:B------:R1:W-:Y:S04]  /*1ef20*/  @!P1 STG.E.U8 desc[UR18][R24.64+0xf0], R7 ;  /* 0x0000f00718009986 */ /* 0x0003e8000c101112 */
[----:B------:R-:W-:Y:S04]  /*1ef30*/  @!P6 STG.E.U8 desc[UR18][R2.64+0xf8], R13 ;  /* 0x0000f80d0200e986 */ /* 0x000fe8000c101112 */
[----:B------:R2:W-:Y:S01]  /*1ef40*/  @!P3 STG.E.U8 desc[UR18][R2.64+0xf9], R15 ;  /* 0x0000f90f0200b986 */ /* 0x0005e2000c101112 */
[----:B0-----:R-:W-:-:S03]  /*1ef50*/  F2FP.SATFINITE.E4M3.F32.PACK_AB_MERGE_C R11, RZ, R4, RZ ;  /* 0x00000004ff0b723e */ /* 0x001fc600048070ff */
[----:B------:R0:W-:Y:S01]  /*1ef60*/  @!P5 STG.E.U8 desc[UR18][R24.64+0xf8], R9 ;  /* 0x0000f8091800d986 */ /* 0x0001e2000c101112 */
[----:B----4-:R-:W-:-:S03]  /*1ef70*/  FMUL R6, R36, UR20 ;  /* 0x0000001424067c20 */ /* 0x010fc60008400000 */
[----:B------:R-:W4:Y:S01]  /*1ef80*/  LDL.LU R36, [R1+0x27c] ;  /* 0x00027c0001247983 */ /* 0x000f220000300800 */
[----:B-1----:R-:W-:-:S03]  /*1ef90*/  FMUL R7, R35, UR20 ;  /* 0x0000001423077c20 */ /* 0x002fc60008400000 */
        /* <DEDUP_REMOVED lines=10> */
[----:B------:R-:W-:Y:S02]  /*1f040*/  ISETP.GE.AND P1, PT, R32, 0x81, PT ;  /* 0x000000812000780c */ /* 0x000fe40003f26270 */
[C---:B------:R-:W-:Y:S02]  /*1f050*/  ISETP.LT.OR P2, PT, R0.reuse, 0xfa, !P2 ;  /* 0x000000fa0000780c */ /* 0x040fe40005741670 */
[C---:B------:R-:W-:Y:S02]  /*1f060*/  ISETP.LT.OR P6, PT, R0.reuse, 0x1, !P1 ;  /* 0x000000010000780c */ /* 0x040fe40004fc1670 */
[----:B------:R-:W-:Y:S02]  /*1f070*/  ISETP.LT.OR P3, PT, R0, 0x2, !P1 ;  /* 0x000000020000780c */ /* 0x000fe40004f61670 */
[----:B------:R-:W-:Y:S02]  /*1f080*/  F2FP.SATFINITE.E4M3.F32.PACK_AB_MERGE_C R5, RZ, R5, RZ ;  /* 0x00000005ff05723e */ /* 0x000fe400048070ff */
[----:B------:R-:W-:-:S05]  /*1f090*/  ISETP.GE.AND P0, PT, R32, 0x89, PT ;  /* 0x000000892000780c */ /* 0x000fca0003f06270 */
[----:B------:R-:W-:Y:S01]  /*1f0a0*/  @!P2 STG.E.U8 desc[UR18][R24.64+0xf9], R11 ;  /* 0x0000f90b1800a986 */ /* 0x000fe2000c101112 */
[----:B------:R-:W-:-:S03]  /*1f0b0*/  F2FP.SATFINITE.E4M3.F32.PACK_AB_MERGE_C R13, RZ, R6, RZ ;  /* 0x00000006ff0d723e */ /* 0x000fc600048070ff */
[----:B------:R0:W-:Y:S01]  /*1f0c0*/  @!P6 STG.E.U8 desc[UR18][R28.64], R5 ;  /* 0x000000051c00e986 */ /* 0x0001e2000c101112 */
[C---:B------:R-:W-:Y:S02]  /*1f0d0*/  ISETP.LT.OR P6, PT, R0.reuse, 0x2, !P0 ;  /* 0x000000020000780c */ /* 0x040fe400047c1670 */
[C---:B------:R-:W-:Y:S01]  /*1f0e0*/  ISETP.LT.OR P5, PT, R0.reuse, 0x1, !P0 ;  /* 0x000000010000780c */ /* 0x040fe200047a1670 */
[----:B------:R1:W-:Y:S01]  /*1f0f0*/  @!P3 STG.E.U8 desc[UR18][R28.64+0x1], R13 ;  /* 0x0000010d1c00b986 */ /* 0x0003e2000c101112 */
[----:B------:R-:W-:Y:S02]  /*1f100*/  ISETP.LT.OR P2, PT, R0, 0xa, !P1 ;  /* 0x0000000a0000780c */ /* 0x000fe40004f41670 */
[----:B0-----:R-:W-:Y:S02]  /*1f110*/  F2FP.SATFINITE.E4M3.F32.PACK_AB_MERGE_C R5, RZ, R3, RZ ;  /* 0x00000003ff05723e */ /* 0x001fe400048070ff */
[----:B-1----:R-:W-:Y:S01]  /*1f120*/  F2FP.SATFINITE.E4M3.F32.PACK_AB_MERGE_C R13, RZ, R2, RZ ;  /* 0x00000002ff0d723e */ /* 0x002fe200048070ff */
[----:B------:R-:W-:-:S02]  /*1f130*/  FMUL R3, R38, UR20 ;  /* 0x0000001426037c20 */ /* 0x000fc40008400000 */
[----:B------:R-:W3:Y:S01]  /*1f140*/  LDL.LU R38, [R1+0x294] ;  /* 0x0002940001267983 */ /* 0x000ee20000300800 */
[----:B------:R-:W-:Y:S02]  /*1f150*/  F2FP.SATFINITE.E4M3.F32.PACK_AB_MERGE_C R11, RZ, R4, RZ ;  /* 0x00000004ff0b723e */ /* 0x000fe400048070ff */
[----:B------:R-:W-:Y:S01]  /*1f160*/  ISETP.LT.OR P3, PT, R0, 0x9, !P1 ;  /* 0x000000090000780c */ /* 0x000fe20004f61670 */
[----:B------:R0:W-:Y:S01]  /*1f170*/  @!P6 STG.E.U8 desc[UR18][R26.64+0x1], R9 ;  /* 0x000001091a00e986 */ /* 0x0001e2000c101112 */
[----:B------:R-:W-:-:S03]  /*1f180*/  FMUL R2, R37, UR20 ;  /* 0x0000001425027c20 */ /* 0x000fc60008400000 */
[----:B------:R-:W3:Y:S01]  /*1f190*/  LDL.LU R37, [R1+0x298] ;  /* 0x0002980001257983 */ /* 0x000ee20000300800 */
[----:B------:R-:W-:Y:S02]  /*1f1a0*/  F2FP.SATFINITE.E4M3.F32.PACK_AB_MERGE_C R7, RZ, R7, RZ ;  /* 0x00000007ff07723e */ /* 0x000fe400048070ff */
[----:B0-----:R-:W-:-:S03]  /*1f1b0*/  F2FP.SATFINITE.E4M3.F32.PACK_AB_MERGE_C R9, RZ, R2, RZ ;  /* 0x00000002ff09723e */ /* 0x001fc600048070ff */
        /* <DEDUP_REMOVED lines=8> */
[----:B------:R-:W4:Y:S03]  /*1f240*/  LDL.LU R35, [R1+0x2a0] ;  /* 0x0002a00001237983 */ /* 0x000f260000300800 */
[----:B------:R-:W-:Y:S01]  /*1f250*/  F2FP.SATFINITE.E4M3.F32.PACK_AB_MERGE_C R15, RZ, R2, RZ ;  /* 0x00000002ff0f723e */ /* 0x000fe200048070ff */
[----:B--2---:R-:W-:Y:S02]  /*1f260*/  FMUL R2, R34, UR20 ;  /* 0x0000001422027c20 */ /* 0x004fe40008400000 */
[----:B------:R-:W2:Y:S01]  /*1f270*/  LDL.LU R34, [R1+0x2a4] ;  /* 0x0002a40001227983 */ /* 0x000ea20000300800 */
[----:B-----5:R-:W-:-:S03]  /*1f280*/  FMUL R3, R33, UR20 ;  /* 0x0000001421037c20 */ /* 0x020fc60008400000 */
[----:B------:R-:W5:Y:S01]  /*1f290*/  LDL.LU R33, [R1+0x2a8] ;  /* 0x0002a80001217983 */ /* 0x000f620000300800 */
[----:B---3--:R-:W-:-:S03]  /*1f2a0*/  FMUL R4, R31, UR20 ;  /* 0x000000141f047c20 */ /* 0x008fc60008400000 */
[----:B------:R-:W3:Y:S01]  /*1f2b0*/  LDL.LU R31, [R1+0x2ac] ;  /* 0x0002ac00011f7983 */ /* 0x000ee20000300800 */
[----:B0-----:R-:W-:-:S03]  /*1f2c0*/  FMUL R5, R30, UR20 ;  /* 0x000000141e057c20 */ /* 0x001fc60008400000 */
[----:B------:R-:W3:Y:S01]  /*1f2d0*/  LDL.LU R30, [R1+0x2b0] ;  /* 0x0002b000011e7983 */ /* 0x000ee20000300800 */
[C---:B------:R-:W-:Y:S02]  /*1f2e0*/  ISETP.LT.OR P6, PT, R0.reuse, 0xa, !P0 ;  /* 0x0000000a0000780c */ /* 0x040fe400047c1670 */
[C---:B------:R-:W-:Y:S02]  /*1f2f0*/  ISETP.LT.OR P5, PT, R0.reuse, 0x9, !P0 ;  /* 0x000000090000780c */ /* 0x040fe400047a1670 */
[C---:B------:R-:W-:Y:S02]  /*1f300*/  ISETP.LT.OR P3, PT, R0.reuse, 0x11, !P1 ;  /* 0x000000110000780c */ /* 0x040fe40004f61670 */
[----:B------:R-:W-:-:S07]  /*1f310*/  ISETP.LT.OR P2, PT, R0, 0x12, !P1 ;  /* 0x000000120000780c */ /* 0x000fce0004f41670 */
[----:B------:R0:W-:Y:S01]  /*1f320*/  @!P6 STG.E.U8 desc[UR18][R26.64+0x9], R7 ;  /* 0x000009071a00e986 */ /* 0x0001e2000c101112 */
[----:B------:R-:W-:-:S03]  /*1f330*/  ISETP.LT.OR P6, PT, R0, 0x12, !P0 ;  /* 0x000000120000780c */ /* 0x000fc600047c1670 */
[----:B------:R-:W-:Y:S01]  /*1f340*/  @!P5 STG.E.U8 desc[UR18][R26.64+0x8], R13 ;  /* 0x0000080d1a00d986 */ /* 0x000fe2000c101112 */
[----:B------:R-:W-:-:S03]  /*1f350*/  ISETP.LT.OR P5, PT, R0, 0x11, !P0 ;  /* 0x000000110000780c */ /* 0x000fc600047a1670 */
[----:B------:R1:W-:Y:S01]  /*1f360*/  @!P3 STG.E.U8 desc[UR18][R28.64+0x10], R9 ;  /* 0x000010091c00b986 */ /* 0x0003e2000c101112 */
[C---:B------:R-:W-:Y:S02]  /*1f370*/  ISETP.LT.OR P3, PT, R0.reuse, 0x19, !P1 ;  /* 0x000000190000780c */ /* 0x040fe40004f61670 */
[----:B0-----:R-:W-:Y:S01]  /*1f380*/  F2FP.SATFINITE.E4M3.F32.PACK_AB_MERGE_C R7, RZ, R2, RZ ;  /* 0x00000002ff07723e */ /* 0x001fe200048070ff */
[----:B------:R0:W-:Y:S01]  /*1f390*/  @!P2 STG.E.U8 desc[UR18][R28.64+0x11], R11 ;  /* 0x0000110b1c00a986 */ /* 0x0001e2000c101112 */
[----:B------:R-:W-:Y:S02]  /*1f3a0*/  ISETP.LT.OR P2, PT, R0, 0x1a, !P1 ;  /* 0x0000001a0000780c */ /* 0x000fe40004f41670 */
[----:B-1----:R-:W-:Y:S01]  /*1f3b0*/  F2FP.SATFINITE.E4M3.F32.PACK_AB_MERGE_C R9, RZ, R3, RZ ;  /* 0x00000003ff09723e */ /* 0x002fe200048070ff */
[----:B------:R-:W-:Y:S02]  /*1f3c0*/  FMUL R2, R38, UR20 ;  /* 0x0000001426027c20 */ /* 0x000fe40008400000 */
[----:B------:R-:W3:Y:S01]  /*1f3d0*/  LDL.LU R38, [R1+0x2b4] ;  /* 0x0002b40001267983 */ /* 0x000ee20000300800 */
[----:B0-----:R-:W-:-:S03]  /*1f3e0*/  F2FP.SATFINITE.E4M3.F32.PACK_AB_MERGE_C R11, RZ, R4, RZ ;  /* 0x00000004ff0b723e */ /* 0x001fc600048070ff */
[----:B------:R0:W-:Y:S01]  /*1f3f0*/  @!P6 STG.E.U8 desc[UR18][R26.64+0x11], R7 ;  /* 0x000011071a00e986 */ /* 0x0001e2000c101112 */
[----:B------:R-:W-:Y:S01]  /*1f400*/  ISETP.LT.OR P6, PT, R0, 0x1a, !P0 ;  /* 0x0000001a0000780c */ /* 0x000fe200047c1670 */
[----:B------:R-:W-:Y:S02]  /*1f410*/  FMUL R3, R37, UR20 ;  /* 0x0000001425037c20 */ /* 0x000fe40008400000 */
[----:B------:R-:W3:Y:S01]  /*1f420*/  LDL.LU R37, [R1+0x2b8] ;  /* 0x0002b80001257983 */ /* 0x000ee20000300800 */
[----:B0-----:R-:W-:-:S03]  /*1f430*/  F2FP.SATFINITE.E4M3.F32.PACK_AB_MERGE_C R7, RZ, R2, RZ ;  /* 0x00000002ff07723e */ /* 0x001fc600048070ff */
[----:B------:R-:W-:Y:S04]  /*1f440*/  @!P5 STG.E.U8 desc[UR18][R26.64+0x10], R15 ;  /* 0x0000100f1a00d986 */ /* 0x000fe8000c101112 */
        /* <DEDUP_REMOVED lines=13> */
[----:B------:R-:W5:Y:S02]  /*1f520*/  LDL.LU R33, [R1+0x2c8] ;  /* 0x0002c80001217983 */ /* 0x000f640000300800 */
        /* <DEDUP_REMOVED lines=8> */
[----:B------:R-:W-:Y:S02]  /*1f5b0*/  F2FP.SATFINITE.E4M3.F32.PACK_AB_MERGE_C R5, RZ, R5, RZ ;  /* 0x00000005ff05723e */ /* 0x000fe400048070ff */
[----:B------:R-:W-:-:S05]  /*1f5c0*/  ISETP.LT.OR P6, PT, R0, 0x22, !P0 ;  /* 0x000000220000780c */ /* 0x000fca00047c1670 */
[----:B------:R0:W-:Y:S01]  /*1f5d0*/  @!P5 STG.E.U8 desc[UR18][R26.64+0x18], R5 ;  /* 0x000018051a00d986 */ /* 0x0001e2000c101112 */
[----:B------:R-:W-:-:S03]  /*1f5e0*/  ISETP.LT.OR P5, PT, R0, 0x21, !P0 ;  /* 0x000000210000780c */ /* 0x000fc600047a1670 */
[----:B------:R-:W-:Y:S01]  /*1f5f0*/  @!P3 STG.E.U8 desc[UR18][R28.64+0x20], R9 ;  /* 0x000020091c00b986 */ /* 0x000fe2000c101112 */
[----:B------:R-:W-:-:S03]  /*1f600*/  ISETP.LT.OR P3, PT, R0, 0x29, !P1 ;  /* 0x000000290000780c */ /* 0x000fc60004f61670 */
[----:B------:R1:W-:Y:S01]  /*1f610*/  @!P2 STG.E.U8 desc[UR18][R28.64+0x21], R11 ;  /* 0x0000210b1c00a986 */ /* 0x0003e2000c101112 */
[----:B------:R-:W-:Y:S02]  /*1f620*/  ISETP.LT.OR P2, PT, R0, 0x2a, !P1 ;  /* 0x0000002a0000780c */ /* 0x000fe40004f41670 */
[----:B0-----:R-:W-:Y:S02]  /*1f630*/  F2FP.SATFINITE.E4M3.F32.PACK_AB_MERGE_C R5, RZ, R3, RZ ;  /* 0x00000003ff05723e */ /* 0x001fe400048070ff */
[----:B-1----:R-:W-:Y:S01]  /*1f640*/  F2FP.SATFINITE.E4M3.F32.PACK_AB_MERGE_C R11, RZ, R2, RZ ;  /* 0x00000002ff0b723e */ /* 0x002fe200048070ff */
[----:B------:R-:W-:Y:S02]  /*1f650*/  FMUL R2, R38, UR20 ;  /* 0x0000001426027c20 */ /* 0x000fe40008400000 */
[----:B------:R-:W3:Y:S01]  /*1f660*/  LDL.LU R38, [R1+0x2d4] ;  /* 0x0002d40001267983 */ /* 0x000ee20000300800 */
[----:B------:R-:W-:-:S03]  /*1f670*/  F2FP.SATFINITE.E4M3.F32.PACK_AB_MERGE_C R9, RZ, R4, RZ ;  /* 0x00000004ff09723e */ /* 0x000fc600048070ff */
[----:B------:R-:W-:Y:S01]  /*1f680*/  @!P6 STG.E.U8 desc[UR18][R26.64+0x21], R5 ;  /* 0x000021051a00e986 */ /* 0x000fe2000c101112 */
[----:B------:R-:W-:Y:S01]  /*1f690*/  ISETP.LT.OR P6, PT, R0, 0x2a, !P0 ;  /* 0x0000002a0000780c */ /* 0x000fe200047c1670 */
[----:B------:R-:W-:Y:S02]  /*1f6a0*/  FMUL R3, R37, UR20 ;  /* 0x0000001425037c20 */ /* 0x000fe40008400000 */
[----:B------:R-:W3:Y:S04]  /*1f6b0*/  LDL.LU R37, [R1+0x2d8] ;  /* 0x0002d80001257983 */ /* 0x000ee80000300800 */
[----:B------:R-:W-:Y:S04]  /*1f6c0*/  @!P5 STG.E.U8 desc[UR18][R26.64+0x20], R13 ;  /* 0x0000200d1a00d986 */ /* 0x000fe8000c101112 */
[----:B------:R0:W-:Y:S04]  /*1f6d0*/  @!P3 STG.E.U8 desc[UR18][R28.64+0x28], R7 ;  /* 0x000028071c00b986 */ /* 0x0001e8000c101112 */
[----:B------:R1:W-:Y:S01]  /*1f6e0*/  @!P2 STG.E.U8 desc[UR18][R28.64+0x29], R9 ;  /* 0x000029091c00a986 */ /* 0x0003e2000c101112 */
[----:B0-----:R-:W-:-:S02]  /*1f6f0*/  F2FP.SATFINITE.E4M3.F32.PACK_AB_MERGE_C R7, RZ, R2, RZ ;  /* 0x00000002ff07723e */ /* 0x001fc400048070ff */
[----:B-1----:R-:W-:-:S03]  /*1f700*/  F2FP.SATFINITE.E4M3.F32.PACK_AB_MERGE_C R9, RZ, R3, RZ ;  /* 0x00000003ff09723e */ /* 0x002fc600048070ff */
[----:B------:R0:W-:Y:S01]  /*1f710*/  @!P6 STG.E.U8 desc[UR18][R26.64+0x29], R7 ;  /* 0x000029071a00e986 */ /* 0x0001e2000c101112 */
[----:B----4-:R-:W-:-:S03]  /*1f720*/  FMUL R4, R36, UR20 ;  /* 0x0000001424047c20 */ /* 0x010fc60008400000 */
[----:B------:R-:W4:Y:S02]  /*1f730*/  LDL.LU R36, [R1+0x2dc] ;  /* 0x0002dc0001247983 */ /* 0x000f240000300800 */
[----:B------:R-:W-:Y:S01]  /*1f740*/  F2FP.SATFINITE.E4M3.F32.PACK_AB_MERGE_C R13, RZ, R4, RZ ;  /* 0x00000004ff0d723e */ /* 0x000fe200048070ff */
        /* <DEDUP_REMOVED lines=15> */
[----:B------:R-:W-:Y:S01]  /*1f840*/  @!P5 STG.E.U8 desc[UR18][R26.64+0x28], R11 ;  /* 0x0000280b1a00d986 */ /* 0x000fe2000c101112 */
[----:B------:R-:W-:-:S03]  /*1f850*/  ISETP.LT.OR P5, PT, R0, 0x31, !P0 ;  /* 0x000000310000780c */ /* 0x000fc600047a1670 */
[----:B------:R0:W-:Y:S01]  /*1f860*/  @!P2 STG.E.U8 desc[UR18][R28.64+0x31], R13 ;  /* 0x0000310d1c00a986 */ /* 0x0001e2000c101112 */
[----:B------:R-:W-:-:S03]  /*1f870*/  ISETP.LT.OR P2, PT, R0, 0x3a, !P1 ;  /* 0x0000003a0000780c */ /* 0x000fc60004f41670 */
[----:B------:R1:W-:Y:S01]  /*1f880*/  @!P3 STG.E.U8 desc[UR18][R28.64+0x30], R9 ;  /* 0x000030091c00b986 */ /* 0x0003e2000c101112 */
[----:B------:R-:W-:Y:S02]  /*1f890*/  ISETP.LT.OR P3, PT, R0, 0x39, !P1 ;  /* 0x000000390000780c */ /* 0x000fe40004f61670 */
[----:B------:R-:W-:Y:S02]  /*1f8a0*/  F2FP.SATFINITE.E4M3.F32.PACK_AB_MERGE_C R5, RZ, R5, RZ ;  /* 0x00000005ff05723e */ /* 0x000fe400048070ff */
[----:B0-----:R-:W-:Y:S02]  /*1f8b0*/  F2FP.SATFINITE.E4M3.F32.PACK_AB_MERGE_C R13, RZ, R2, RZ ;  /* 0x00000002ff0d723e */ /* 0x001fe400048070ff */
[----:B-1----:R-:W-:Y:S01]  /*1f8c0*/  F2FP.SATFINITE.E4M3.F32.PACK_AB_MERGE_C R9, RZ, R3, RZ ;  /* 0x00000003ff09723e */ /* 0x002fe200048070ff */
[----:B------:R-:W-:Y:S02]  /*1f8d0*/  FMUL R3, R38, UR20 ;  /* 0x0000001426037c20 */ /* 0x000fe40008400000 */
[----:B------:R-:W3:Y:S01]  /*1f8e0*/  LDL.LU R38, [R1+0x2f4] ;  /* 0x0002f40001267983 */ /* 0x000ee20000300800 */
[----:B------:R-:W-:-:S03]  /*1f8f0*/  F2FP.SATFINITE.E4M3.F32.PACK_AB_MERGE_C R11, RZ, R4, RZ ;  /* 0x00000004ff0b723e */ /* 0x000fc600048070ff */
[----:B------:R0:W-:Y:S01]  /*1f900*/  @!P6 STG.E.U8 desc[UR18][R26.64+0x31], R7 ;  /* 0x000031071a00e986 */ /* 0x0001e2000c101112 */
[----:B------:R-:W-:-:S03]  /*1f910*/  FMUL R2, R37, UR20 ;  /* 0x0000001425027c20 */ /* 0x000fc60008400000 */
[----:B------:R-:W3:Y:S01]  /*1f920*/  LDL.LU R37, [R1+0x2f8] ;  /* 0x0002f80001257983 */ /* 0x000ee20000300800 */
[----:B------:R-:W-:Y:S02]  /*1f930*/  ISETP.LT.OR P6, PT, R0, 0x3a, !P0 ;  /* 0x0000003a0000780c */ /* 0x000fe400047c1670 */
[----:B0-----:R-:W-:Y:S01]  /*1f940*/  F2FP.SATFINITE.E4M3.F32.PACK_AB_MERGE_C R7, RZ, R2, RZ ;  /* 0x00000002ff07723e */ /* 0x001fe200048070ff */
[----:B------:R0:W-:Y:S04]  /*1f950*/  @!P5 STG.E.U8 desc[UR18][R26.64+0x30], R5 ;  /* 0x000030051a00d986 */ /* 0x0001e8000c101112 */
[----:B------:R-:W-:Y:S04]  /*1f960*/  @!P2 STG.E.U8 desc[UR18][R28.64+0x39], R11 ;  /* 0x0000390b1c00a986 */ /* 0x000fe8000c101112 */
[----:B------:R1:W-:Y:S01]  /*1f970*/  @!P3 STG.E.U8 desc[UR18][R28.64+0x38], R9 ;  /* 0x000038091c00b986 */ /* 0x0003e2000c101112 */
[----:B0-----:R-:W-:-:S05]  /*1f980*/  F2FP.SATFINITE.E4M3.F32.PACK_AB_MERGE_C R5, RZ, R3, RZ ;  /* 0x00000003ff05723e */ /* 0x001fca00048070ff */
        /* <DEDUP_REMOVED lines=42> */
[----:B------:R-:W-:Y:S01]  /*1fc30*/  F2FP.SATFINITE.E4M3.F32.PACK_AB_MERGE_C R11, RZ, R4, RZ ;  /* 0x00000004ff0b723e */ /* 0x000fe200048070ff */
[----:B------:R-:W-:Y:S02]  /*1fc40*/  FMUL R2, R35, UR20 ;  /* 0x0000001423027c20 */ /* 0x000fe40008400000 */
[----:B------:R-:W4:Y:S03]  /*1fc50*/  LDL.LU R35, [R1+0x320] ;  /* 0x0003200001237983 */ /* 0x000f260000300800 */
[----:B-1----:R-:W-:Y:S01]  /*1fc60*/  F2FP.SATFINITE.E4M3.F32.PACK_AB_MERGE_C R13, RZ, R2, RZ ;  /* 0x00000002ff0d723e */ /* 0x002fe200048070ff */
        /* <DEDUP_REMOVED lines=146> */
[----:B------:R-:W-:-:S03]  /*20590*/  FMUL R3, R37, UR20 ;  /* 0x0000001425037c20 */ /* 0x000fc60008400000 */
[----:B------:R-:W3:Y:S04]  /*205a0*/  LDL.LU R37, [R1+0x398] ;  /* 0x0003980001257983 */ /* 0x000ee80000300800 */
[----:B------:R-:W-:Y:S04]  /*205b0*/  @!P5 STG.E.U8 desc[UR18][R26.64+0x80], R13 ;  /* 0x0000800d1a00d986 */ /* 0x000fe8000c101112 */
[----:B------:R0:W-:Y:S04]  /*205c0*/  @!P3 STG.E.U8 desc[UR18][R28.64+0x88], R7 ;  /* 0x000088071c00b986 */ /* 0x0001e8000c101112 */
[----:B------:R1:W-:Y:S01]  /*205d0*/  @!P2 STG.E.U8 desc[UR18][R28.64+0x89], R9 ;  /* 0x000089091c00a986 */ /* 0x0003e2000c101112 */
[----:B0-----:R-:W-:-:S02]  /*205e0*/  F2FP.SATFINITE.E4M3.F32.PACK_AB_MERGE_C R7, RZ, R2, RZ ;  /* 0x00000002ff07723e */ /* 0x001fc400048070ff */
[----:B-1----:R-:W-:Y:S01]  /*205f0*/  F2FP.SATFINITE.E4M3.F32.PACK_AB_MERGE_C R9, RZ, R3, RZ ;  /* 0x00000003ff09723e */ /* 0x002fe200048070ff */
[----:B----4-:R-:W-:Y:S02]  /*20600*/  FMUL R4, R36, UR20 ;  /* 0x0000001424047c20 */ /* 0x010fe40008400000 */
[----:B------:R-:W4:Y:S03]  /*20610*/  LDL.LU R36, [R1+0x39c] ;  /* 0x00039c0001247983 */ /* 0x000f260000300800 */
[----:B------:R-:W-:Y:S01]  /*20620*/  F2FP.SATFINITE.E4M3.F32.PACK_AB_MERGE_C R13, RZ, R4, RZ ;  /* 0x00000004ff0d723e */ /* 0x000fe200048070ff */
[----:B------:R-:W-:Y:S02]  /*20630*/  FMUL R5, R35, UR20 ;  /* 0x0000001423057c20 */ /* 0x000fe40008400000 */
[----:B------:R-:W4:Y:S01]  /*20640*/  LDL.LU R35, [R1+0x3a0] ;  /* 0x0003a00001237983 */ /* 0x000f220000300800 */
[----:B--2---:R-:W-:-:S03]  /*20650*/  FMUL R2, R34, UR20 ;  /* 0x0000001422027c20 */ /* 0x004fc60008400000 */
[----:B------:R-:W2:Y:S01]  /*20660*/  LDL.LU R34, [R1+0x3a4] ;  /* 0x0003a40001227983 */ /* 0x000ea20000300800 */
[----:B-----5:R-:W-:-:S03]  /*20670*/  FMUL R3, R33, UR20 ;  /* 0x0000001421037c20 */ /* 0x020fc60008400000 */
[----:B------:R-:W5:Y:S01]  /*20680*/  LDL.LU R33, [R1+0x3a8] ;  /* 0x0003a80001217983 */ /* 0x000f620000300800 */
        /* <DEDUP_REMOVED lines=16> */
[----:B------:R-:W-:Y:S01]  /*20790*/  @!P2 STG.E.U8 desc[UR18][R28.64+0x91], R13 ;  /* 0x0000910d1c00a986 */ /* 0x000fe2000c101112 */
[----:B------:R-:W-:Y:S02]  /*207a0*/  ISETP.LT.OR P2, PT, R0, 0x9a, !P1 ;  /* 0x0000009a0000780c */ /* 0x000fe40004f41670 */
        /* <DEDUP_REMOVED lines=82> */
[----:B------:R0:W-:Y:S01]  /*20cd0*/  @!P6 STG.E.U8 desc[UR18][R26.64+0xb1], R7 ;  /* 0x0000b1071a00e986 */ /* 0x0001e2000c101112 */
[----:B------:R-:W-:-:S03]  /*20ce0*/  FMUL R3, R38, UR20 ;  /* 0x0000001426037c20 */ /* 0x000fc60008400000 */
[----:B------:R-:W3:Y:S01]  /*20cf0*/  LDL.LU R38, [R1+0x3f4] ;  /* 0x0003f40001267983 */ /* 0x000ee20000300800 */
[----:B------:R-:W-:Y:S02]  /*20d00*/  F2FP.SATFINITE.E4M3.F32.PACK_AB_MERGE_C R11, RZ, R4, RZ ;  /* 0x00000004ff0b723e */ /* 0x000fe400048070ff */
[----:B------:R-:W-:Y:S01]  /*20d10*/  ISETP.LT.OR P6, PT, R0, 0xba, !P0 ;  /* 0x000000ba0000780c */ /* 0x000fe200047c1670 */
[----:B------:R-:W-:Y:S02]  /*20d20*/  FMUL R2, R37, UR20 ;  /* 0x0000001425027c20 */ /* 0x000fe40008400000 */
[----:B------:R-:W3:Y:S03]  /*20d30*/  LDL.LU R37, [R1+0x3f8] ;  /* 0x0003f80001257983 */ /* 0x000ee60000300800 */
        /* <DEDUP_REMOVED lines=31> */
[----:B-1----:R-:W-:-:S03]  /*20f30*/  F2FP.SATFINITE.E4M3.F32.PACK_AB_MERGE_C R9, RZ, R3, RZ ;  /* 0x00000003ff09723e */ /* 0x002fc600048070ff */
[----:B------:R0:W-:Y:S01]  /*20f40*/  @!P6 STG.E.U8 desc[UR18][R26.64+0xc1], R7 ;  /* 0x0000c1071a00e986 */ /* 0x0001e2000c101112 */
[----:B------:R-:W-:Y:S01]  /*20f50*/  FMUL R2, R38, UR20 ;  /* 0x0000001426027c20 */ /* 0x000fe20008400000 */
[----:B------:R-:W-:Y:S02]  /*20f60*/  ISETP.LT.OR P6, PT, R0, 0xca, !P0 ;  /* 0x000000ca0000780c */ /* 0x000fe400047c1670 */
[----:B------:R-:W3:Y:S01]  /*20f70*/  LDL.LU R38, [R1+0x414] ;  /* 0x0004140001267983 */ /* 0x000ee20000300800 */
[----:B------:R-:W-:Y:S01]  /*20f80*/  F2FP.SATFINITE.E4M3.F32.PACK_AB_MERGE_C R13, RZ, R4, RZ ;  /* 0x00000004ff0d723e */ /* 0x000fe200048070ff */
        /* <DEDUP_REMOVED lines=24> */
[C---:B------:R-:W-:Y:S01]  /*21110*/  ISETP.LT.OR P3, PT, R0.reuse, 0xd1, !P1 ;  /* 0x000000d10000780c */ /* 0x040fe20004f61670 */
[----:B------:R-:W3:Y:S01]  /*21120*/  LDL.LU R40, [R1+0x434] ;  /* 0x0004340001287983 */ /* 0x000ee20000300800 */
[C---:B------:R-:W-:Y:S02]  /*21130*/  ISETP.LT.OR P2, PT, R0.reuse, 0xd2, !P1 ;  /* 0x000000d20000780c */ /* 0x040fe40004f41670 */
[----:B------:R-:W-:Y:S02]  /*21140*/  ISETP.LT.OR P6, PT, R0, 0xd2, !P0 ;  /* 0x000000d20000780c */ /* 0x000fe400047c1670 */
[----:B------:R-:W-:-:S05]  /*21150*/  F2FP.SATFINITE.E4M3.F32.PACK_AB_MERGE_C R5, RZ, R5, RZ ;  /* 0x00000005ff05723e */ /* 0x000fca00048070ff */
[----:B------:R0:W-:Y:S01]  /*21160*/  @!P5 STG.E.U8 desc[UR18][R26.64+0xc8], R5 ;  /* 0x0000c8051a00d986 */ /* 0x0001e2000c101112 */
[----:B------:R-:W-:-:S03]  /*21170*/  ISETP.LT.OR P5, PT, R0, 0xd1, !P0 ;  /* 0x000000d10000780c */ /* 0x000fc600047a1670 */
[----:B------:R-:W-:Y:S01]  /*21180*/  @!P3 STG.E.U8 desc[UR18][R28.64+0xd0], R9 ;  /* 0x0000d0091c00b986 */ /* 0x000fe2000c101112 */
[----:B------:R-:W-:-:S03]  /*21190*/  ISETP.LT.OR P3, PT, R0, 0xd9, !P1 ;  /* 0x000000d90000780c */ /* 0x000fc60004f61670 */
[----:B------:R1:W-:Y:S01]  /*211a0*/  @!P2 STG.E.U8 desc[UR18][R28.64+0xd1], R11 ;  /* 0x0000d10b1c00a986 */ /* 0x0003e2000c101112 */
[----:B0-----:R-:W-:Y:S02]  /*211b0*/  F2FP.SATFINITE.E4M3.F32.PACK_AB_MERGE_C R5, RZ, R3, RZ ;  /* 0x00000003ff05723e */ /* 0x001fe400048070ff */
[----:B------:R-:W-:-:S03]  /*211c0*/  ISETP.LT.OR P2, PT, R0, 0xda, !P1 ;  /* 0x000000da0000780c */ /* 0x000fc60004f41670 */
[----:B------:R-:W-:Y:S01]  /*211d0*/  @!P6 STG.E.U8 desc[UR18][R26.64+0xd1], R5 ;  /* 0x0000d1051a00e986 */ /* 0x000fe2000c101112 */
[----:B-1----:R-:W-:Y:S02]  /*211e0*/  F2FP.SATFINITE.E4M3.F32.PACK_AB_MERGE_C R11, RZ, R2, RZ ;  /* 0x00000002ff0b723e */ /* 0x002fe400048070ff */
[----:B------:R-:W-:Y:S01]  /*211f0*/  ISETP.LT.OR P6, PT, R0, 0xda, !P0 ;  /* 0x000000da0000780c */ /* 0x000fe200047c1670 */
[----:B------:R-:W-:Y:S02]  /*21200*/  FMUL R2, R38, UR20 ;  /* 0x0000001426027c20 */ /* 0x000fe40008400000 */
[----:B------:R-:W3:Y:S01]  /*21210*/  LDL.LU R38, [R1+0x438] ;  /* 0x0004380001267983 */ /* 0x000ee20000300800 */
[----:B------:R-:W-:Y:S01]  /*21220*/  F2FP.SATFINITE.E4M3.F32.PACK_AB_MERGE_C R9, RZ, R4, RZ ;  /* 0x00000004ff09723e */ /* 0x000fe200048070ff */
        /* <DEDUP_REMOVED lines=14> */
[----:B------:R-:W2:Y:S02]  /*21310*/  LDL.LU R34, [R1+0x448] ;  /* 0x0004480001227983 */ /* 0x000ea40000300800 */
[----:B0-----:R-:W-:Y:S01]  /*21320*/  F2FP.SATFINITE.E4M3.F32.PACK_AB_MERGE_C R7, RZ, R2, RZ ;  /* 0x00000002ff07723e */ /* 0x001fe200048070ff */
[----:B-----5:R-:W-:Y:S02]  /*21330*/  FMUL R3, R33, UR20 ;  /* 0x0000001421037c20 */ /* 0x020fe40008400000 */
[----:B------:R-:W5:Y:S01]  /*21340*/  LDL.LU R33, [R1+0x44c] ;  /* 0x00044c0001217983 */ /* 0x000f620000300800 */
[----:B---3--:R-:W-:-:S03]  /*21350*/  FMUL R4, R31, UR20 ;  /* 0x000000141f047c20 */ /* 0x008fc60008400000 */
        /* <DEDUP_REMOVED lines=13> */
[----:B------:R-:W-:Y:S02]  /*21430*/  F2FP.SATFINITE.E4M3.F32.PACK_AB_MERGE_C R5, RZ, R5, RZ ;  /* 0x00000005ff05723e */ /* 0x000fe400048070ff */
[----:B0-----:R-:W-:Y:S01]  /*21440*/  F2FP.SATFINITE.E4M3.F32.PACK_AB_MERGE_C R11, RZ, R4, RZ ;  /* 0x00000004ff0b723e */ /* 0x001fe200048070ff */
[----:B------:R-:W-:Y:S01]  /*21450*/  @!P6 STG.E.U8 desc[UR18][R26.64+0xe1], R7 ;  /* 0x0000e1071a00e986 */ /* 0x000fe2000c101112 */
[C---:B------:R-:W-:Y:S02]  /*21460*/  ISETP.LT.OR P6, PT, R0.reuse, 0xea, !P0 ;  /* 0x000000ea0000780c */ /* 0x040fe400047c1670 */
[----:B-1----:R-:W-:Y:S01]  /*21470*/  F2FP.SATFINITE.E4M3.F32.PACK_AB_MERGE_C R9, RZ, R3, RZ ;  /* 0x00000003ff09723e */ /* 0x002fe200048070ff */
[----:B------:R0:W-:Y:S01]  /*21480*/  @!P5 STG.E.U8 desc[UR18][R26.64+0xe0], R5 ;  /* 0x0000e0051a00d986 */ /* 0x0001e2000c101112 */
[----:B------:R-:W-:-:S03]  /*21490*/  ISETP.LT.OR P5, PT, R0, 0xe9, !P0 ;  /* 0x000000e90000780c */ /* 0x000fc600047a1670 */
[----:B------:R-:W-:Y:S01]  /*214a0*/  @!P2 STG.E.U8 desc[UR18][R28.64+0xe9], R11 ;  /* 0x0000e90b1c00a986 */ /* 0x000fe2000c101112 */
[----:B------:R-:W-:Y:S01]  /*214b0*/  ISETP.LT.OR P2, PT, R0, 0xf2, !P1 ;  /* 0x000000f20000780c */ /* 0x000fe20004f41670 */
[----:B------:R-:W-:Y:S02]  /*214c0*/  FMUL R3, R40, UR20 ;  /* 0x0000001428037c20 */ /* 0x000fe40008400000 */
[----:B------:R1:W-:Y:S01]  /*214d0*/  @!P3 STG.E.U8 desc[UR18][R28.64+0xe8], R9 ;  /* 0x0000e8091c00b986 */ /* 0x0003e2000c101112 */
[----:B------:R-:W-:Y:S02]  /*214e0*/  ISETP.LT.OR P3, PT, R0, 0xf1, !P1 ;  /* 0x000000f10000780c */ /* 0x000fe40004f61670 */
[----:B------:R-:W-:Y:S01]  /*214f0*/  F2FP.SATFINITE.E4M3.F32.PACK_AB_MERGE_C R13, RZ, R2, RZ ;  /* 0x00000002ff0d723e */ /* 0x000fe200048070ff */
[----:B------:R-:W-:Y:S01]  /*21500*/  FMUL R2, R38, UR20 ;  /* 0x0000001426027c20 */ /* 0x000fe20008400000 */
[----:B------:R-:W-:Y:S01]  /*21510*/  FMUL R4, R37, UR20 ;  /* 0x0000001425047c20 */ /* 0x000fe20008400000 */
[----:B------:R-:W-:-:S03]  /*21520*/  F2FP.SATFINITE.E4M3.F32.PACK_AB_MERGE_C R3, RZ, R3, RZ ;  /* 0x00000003ff03723e */ /* 0x000fc600048070ff */
[----:B0-----:R-:W-:Y:S02]  /*21530*/  F2FP.SATFINITE.E4M3.F32.PACK_AB_MERGE_C R5, RZ, R2, RZ ;  /* 0x00000002ff05723e */ /* 0x001fe400048070ff */
[----:B------:R-:W-:Y:S01]  /*21540*/  F2FP.SATFINITE.E4M3.F32.PACK_AB_MERGE_C R7, RZ, R4, RZ ;  /* 0x00000004ff07723e */ /* 0x000fe200048070ff */
[----:B------:R-:W-:Y:S01]  /*21550*/  @!P5 STG.E.U8 desc[UR18][R26.64+0xe8], R13 ;  /* 0x0000e80d1a00d986 */ /* 0x000fe2000c101112 */
[----:B------:R-:W-:-:S03]  /*21560*/  ISETP.LT.OR P5, PT, R0, 0xf1, !P0 ;  /* 0x000000f10000780c */ /* 0x000fc600047a1670 */
[----:B------:R-:W-:Y:S01]  /*21570*/  @!P6 STG.E.U8 desc[UR18][R26.64+0xe9], R3 ;  /* 0x0000e9031a00e986 */ /* 0x000fe2000c101112 */
[----:B------:R-:W-:-:S03]  /*21580*/  ISETP.LT.OR P6, PT, R0, 0xf2, !P0 ;  /* 0x000000f20000780c */ /* 0x000fc600047c1670 */
[----:B------:R0:W-:Y:S01]  /*21590*/  @!P2 STG.E.U8 desc[UR18][R28.64+0xf1], R7 ;  /* 0x0000f1071c00a986 */ /* 0x0001e2000c101112 */
[C---:B------:R-:W-:Y:S02]  /*215a0*/  ISETP.LT.OR P2, PT, R0.reuse, 0xf9, !P1 ;  /* 0x000000f90000780c */ /* 0x040fe40004f41670 */
[C---:B------:R-:W-:Y:S01]  /*215b0*/  ISETP.LT.OR P1, PT, R0.reuse, 0xfa, !P1 ;  /* 0x000000fa0000780c */ /* 0x040fe20004f21670 */
[----:B------:R3:W-:Y:S01]  /*215c0*/  @!P3 STG.E.U8 desc[UR18][R28.64+0xf0], R5 ;  /* 0x0000f0051c00b986 */ /* 0x0007e2000c101112 */
[C---:B------:R-:W-:Y:S02]  /*215d0*/  ISETP.LT.OR P3, PT, R0.reuse, 0xf9, !P0 ;  /* 0x000000f90000780c */ /* 0x040fe40004761670 */
[----:B------:R-:W-:Y:S01]  /*215e0*/  ISETP.LT.OR P0, PT, R0, 0xfa, !P0 ;  /* 0x000000fa0000780c */ /* 0x000fe20004701670 */
[----:B----4-:R-:W-:-:S05]  /*215f0*/  FMUL R2, R36, UR20 ;  /* 0x0000001424027c20 */ /* 0x010fca0008400000 */
[----:B-1----:R-:W-:-:S05]  /*21600*/  F2FP.SATFINITE.E4M3.F32.PACK_AB_MERGE_C R9, RZ, R2, RZ ;  /* 0x00000002ff09723e */ /* 0x002fca00048070ff */
[----:B------:R1:W-:Y:S01]  /*21610*/  @!P5 STG.E.U8 desc[UR18][R26.64+0xf0], R9 ;  /* 0x0000f0091a00d986 */ /* 0x0003e2000c101112 */
[----:B------:R-:W-:-:S05]  /*21620*/  FMUL R0, R35, UR20 ;  /* 0x0000001423007c20 */ /* 0x000fca0008400000 */
[----:B0-----:R-:W-:Y:S01]  /*21630*/  F2FP.SATFINITE.E4M3.F32.PACK_AB_MERGE_C R7, RZ, R0, RZ ;  /* 0x00000000ff07723e */ /* 0x001fe200048070ff */
[----:B--2---:R-:W-:Y:S01]  /*21640*/  FMUL R2, R34, UR20 ;  /* 0x0000001422027c20 */ /* 0x004fe20008400000 */
[----:B-----5:R-:W-:-:S04]  /*21650*/  FMUL R3, R33, UR20 ;  /* 0x0000001421037c20 */ /* 0x020fc80008400000 */
[----:B------:R-:W-:Y:S02]  /*21660*/  F2FP.SATFINITE.E4M3.F32.PACK_AB_MERGE_C R11, RZ, R2, RZ ;  /* 0x00000002ff0b723e */ /* 0x000fe400048070ff */
[----:B------:R-:W-:Y:S01]  /*21670*/  F2FP.SATFINITE.E4M3.F32.PACK_AB_MERGE_C R3, RZ, R3, RZ ;  /* 0x00000003ff03723e */ /* 0x000fe200048070ff */
[----:B------:R1:W-:Y:S01]  /*21680*/  @!P6 STG.E.U8 desc[UR18][R26.64+0xf1], R7 ;  /* 0x0000f1071a00e986 */ /* 0x0003e2000c101112 */
[----:B---3--:R-:W-:Y:S01]  /*21690*/  FMUL R4, R31, UR20 ;  /* 0x000000141f047c20 */ /* 0x008fe20008400000 */
[----:B------:R-:W-:-:S04]  /*216a0*/  FMUL R5, R30, UR20 ;  /* 0x000000141e057c20 */ /* 0x000fc80008400000 */
[----:B------:R-:W-:Y:S02]  /*216b0*/  F2FP.SATFINITE.E4M3.F32.PACK_AB_MERGE_C R13, RZ, R4, RZ ;  /* 0x00000004ff0d723e */ /* 0x000fe400048070ff */
[----:B------:R-:W-:Y:S01]  /*216c0*/  F2FP.SATFINITE.E4M3.F32.PACK_AB_MERGE_C R5, RZ, R5, RZ ;  /* 0x00000005ff05723e */ /* 0x000fe200048070ff */
[----:B------:R1:W-:Y:S04]  /*216d0*/  @!P2 STG.E.U8 desc[UR18][R28.64+0xf8], R11 ;  /* 0x0000f80b1c00a986 */ /* 0x0003e8000c101112 */
[----:B------:R1:W-:Y:S04]  /*216e0*/  @!P1 STG.E.U8 desc[UR18][R28.64+0xf9], R3 ;  /* 0x0000f9031c009986 */ /* 0x0003e8000c101112 */
[----:B------:R1:W-:Y:S04]  /*216f0*/  @!P3 STG.E.U8 desc[UR18][R26.64+0xf8], R13 ;  /* 0x0000f80d1a00b986 */ /* 0x0003e8000c101112 */
[----:B------:R1:W-:Y:S02]  /*21700*/  @!P0 STG.E.U8 desc[UR18][R26.64+0xf9], R5 ;  /* 0x0000f9051a008986 */ /* 0x0003e4000c101112 */
.L_x_549:
[----:B------:R-:W-:Y:S05]  /*21710*/  BSYNC B0 ;  /* 0x0000000000007941 */ /* 0x000fea0003800000 */
.L_x_35:
[----:B-12---:R-:W2:Y:S04]  /*21720*/  LDL.LU R3, [R1+0x460] ;  /* 0x0004600001037983 */ /* 0x006ea80000300800 */
[----:B------:R-:W2:Y:S01]  /*21730*/  LDL.LU R2, [R1+0x464] ;  /* 0x0004640001027983 */ /* 0x000ea20000300800 */
[----:B------:R-:W-:Y:S01]  /*21740*/  ULDC UR6, c[0x0][0xc] ;  /* 0x0000030000067ab9 */ /* 0x000fe20000000800 */
[----:B------:R-:W-:Y:S01]  /*21750*/  ULDC UR7, c[0x0][0x10] ;  /* 0x0000040000077ab9 */ /* 0x000fe20000000800 */
[----:B---34-:R-:W2:Y:S01]  /*21760*/  LDC R5, c[0x0][0x14] ;  /* 0x00000500ff057b82 */ /* 0x018ea20000000800 */
[----:B------:R-:W-:Y:S01]  /*21770*/  UIMAD.WIDE.U32 UR6, UR6, UR7, URZ ;  /* 0x00000007060672a5 */ /* 0x000fe2000f8e003f */
[----:B-----5:R-:W-:Y:S01]  /*21780*/  PRMT R0, RZ, 0x7610, R0 ;  /* 0x00007610ff007816 */ /* 0x020fe20000000000 */
[----:B------:R-:W-:-:S04]  /*21790*/  UMOV UR14, 0xffffffff ;  /* 0xffffffff000e7882 */ /* 0x000fc80000000000 */
[----:B--2---:R-:W-:-:S04]  /*217a0*/  IMAD.WIDE.U32 R2, R5, UR6, R2 ;  /* 0x0000000605027c25 */ /* 0x004fc8000f8e0002 */
[----:B------:R-:W-:Y:S01]  /*217b0*/  IMAD R5, R5, UR7, RZ ;  /* 0x0000000705057c24 */ /* 0x000fe2000f8e02ff */
[----:B------:R-:W-:Y:S01]  /*217c0*/  ULDC.64 UR6, c[0x0][0x650] ;  /* 0x0001940000067ab9 */ /* 0x000fe20000000a00 */
[----:B------:R-:W-:Y:S01]  /*217d0*/  IMAD.MOV.U32 R11, RZ, RZ, R2 ;  /* 0x000000ffff0b7224 */ /* 0x000fe200078e0002 */
[----:B------:R-:W-:Y:S01]  /*217e0*/  ISETP.GE.U32.AND P0, PT, R2, UR6, PT ;  /* 0x0000000602007c0c */ /* 0x000fe2000bf06070 */
[----:B------:R-:W-:Y:S02]  /*217f0*/  IMAD.IADD R13, R3, 0x1, R5 ;  /* 0x00000001030d7824 */ /* 0x000fe400078e0205 */
[----:B------:R-:W-:-:S03]  /*21800*/  IMAD.MOV.U32 R2, RZ, RZ, -0x1 ;  /* 0xffffffffff027424 */ /* 0x000fc600078e00ff */
[----:B------:R1:W-:Y:S01]  /*21810*/  STL [R1+0x460], R13 ;  /* 0x0004600d01007387 */ /* 0x0003e20000100800 */
[----:B------:R-:W-:-:S03]  /*21820*/  ISETP.GE.U32.AND.EX P0, PT, R13, UR7, PT, P0 ;  /* 0x000000070d007c0c */ /* 0x000fc6000bf06100 */
[----:B------:R1:W-:Y:S04]  /*21830*/  STL [R1+0x464], R11 ;  /* 0x0004640b01007387 */ /* 0x0003e80000100800 */
[----:B------:R1:W-:Y:S06]  /*21840*/  STL [R1+0x468], R2 ;  /* 0x0004680201007387 */ /* 0x0003ec0000100800 */
[----:B------:R-:W-:Y:S05]  /*21850*/  @P0 BRA `(.L_x_550) ;  /* 0x0000000400740947 */ /* 0x000fea0003800000 */
[----:B------:R-:W2:Y:S01]  /*21860*/  S2R R8, SR_CTAID.X ;  /* 0x0000000000087919 */ /* 0x000ea20000002500 */
[----:B------:R-:W-:Y:S01]  /*21870*/  ULDC.64 UR14, c[0x0][0x628] ;  /* 0x00018a00000e7ab9 */ /* 0x000fe20000000a00 */
[----:B------:R-:W3:Y:S01]  /*21880*/  LDC R9, c[0x0][0x144] ;  /* 0x00005100ff097b82 */ /* 0x000ee20000000800 */
[----:B------:R-:W-:Y:S01]  /*21890*/  ULDC UR6, c[0x0][0x150] ;  /* 0x0000540000067ab9 */ /* 0x000fe20000000800 */
[----:B------:R-:W4:Y:S01]  /*218a0*/  S2R R12, SR_CTAID.Y ;  /* 0x00000000000c7919 */ /* 0x000f220000002600 */
[----:B------:R-:W-:Y:S01]  /*218b0*/  ISETP.NE.U32.AND P0, PT, RZ, UR14, PT ;  /* 0x0000000eff007c0c */ /* 0x000fe2000bf05070 */
[----:B------:R-:W-:Y:S01]  /*218c0*/  ULDC UR17, c[0x0][0x630] ;  /* 0x00018c0000117ab9 */ /* 0x000fe20000000800 */
[----:B------:R-:W-:Y:S02]  /*218d0*/  R2UR UR10, R11 ;  /* 0x000000000b0a72ca */ /* 0x000fe400000e0000 */
[----:B------:R-:W-:Y:S01]  /*218e0*/  ISETP.NE.AND.EX P0, PT, RZ, UR15, PT, P0 ;  /* 0x0000000fff007c0c */ /* 0x000fe2000bf05300 */
[----:B0-----:R-:W0:Y:S01]  /*218f0*/  LDC.64 R6, c[0x0][0x620] ;  /* 0x00018800ff067b82 */ /* 0x001e220000000a00 */
[----:B------:R-:W-:-:S02]  /*21900*/  R2UR UR11, R13 ;  /* 0x000000000d0b72ca */ /* 0x000fc400000e0000 */
[----:B--2---:R-:W-:-:S05]  /*21910*/  I2FP.F32.U32 R0, R8 ;  /* 0x0000000800007245 */ /* 0x004fca0000201000 */
[----:B------:R-:W-:-:S06]  /*21920*/  FMUL R0, R0, UR6 ;  /* 0x0000000600007c20 */ /* 0x000fcc0008400000 */
[----:B------:R-:W2:Y:S01]  /*21930*/  F2I.U32.TRUNC.NTZ R0, R0 ;  /* 0x0000000000007305 */ /* 0x000ea2000020f000 */
[----:B----4-:R-:W-:Y:S05]  /*21940*/  @!P0 BRA `(.L_x_551) ;  /* 0x0000000000308947 */ /* 0x010fea0003800000 */
        /* <DEDUP_REMOVED lines=12> */
.L_x_551:
[----:B------:R-:W-:Y:S01]  /*21a10*/  USHF.R.U64 UR14, UR10, UR17, UR11 ;  /* 0x000000110a0e7299 */ /* 0x000fe2000800120b */
[----:B------:R-:W4:Y:S01]  /*21a20*/  LDC.64 R22, c[0x0][0x640] ;  /* 0x00019000ff167b82 */ /* 0x000f220000000a00 */
[----:B------:R-:W-:Y:S01]  /*21a30*/  USHF.R.U32.HI UR6, URZ, UR17, UR11 ;  /* 0x000000113f067299 */ /* 0x000fe2000801160b */
[----:B--2---:R-:W-:Y:S02]  /*21a40*/  IMAD.MOV R10, RZ, RZ, -R0 ;  /* 0x000000ffff0a7224 */ /* 0x004fe400078e0a00 */
[----:B-1----:R-:W-:Y:S01]  /*21a50*/  IMAD.MOV.U32 R2, RZ, RZ, R11 ;  /* 0x000000ffff027224 */ /* 0x002fe200078e000b */
[----:B------:R-:W-:Y:S01]  /*21a60*/  IADD3 R5, P0, RZ, -UR14, RZ ;  /* 0x8000000eff057c10 */ /* 0x000fe2000ff1e0ff */
[----:B---3--:R-:W-:Y:S02]  /*21a70*/  IMAD R18, R9, R10, R8 ;  /* 0x0000000a09127224 */ /* 0x008fe400078e0208 */
[----:B------:R-:W1:Y:S02]  /*21a80*/  LDC R4, c[0x0][0x618] ;  /* 0x00018600ff047b82 */ /* 0x000e640000000800 */
[----:B------:R-:W-:Y:S01]  /*21a90*/  IMAD.X R3, RZ, RZ, ~UR6, P0 ;  /* 0x80000006ff037e24 */ /* 0x000fe200080e06ff */
[----:B------:R-:W-:-:S03]  /*21aa0*/  ULDC UR6, c[0x0][0x154] ;  /* 0x0000550000067ab9 */ /* 0x000fc60000000800 */
[-C--:B0-----:R-:W-:Y:S02]  /*21ab0*/  IMAD R0, R3, R6.reuse, RZ ;  /* 0x0000000603007224 */ /* 0x081fe400078e02ff */
[----:B------:R-:W0:Y:S01]  /*21ac0*/  LDC R14, c[0x0][0x608] ;  /* 0x00018200ff0e7b82 */ /* 0x000e220000000800 */
[----:B------:R-:W-:Y:S02]  /*21ad0*/  IMAD.MOV.U32 R3, RZ, RZ, R13 ;  /* 0x000000ffff037224 */ /* 0x000fe400078e000d */
[----:B------:R-:W-:-:S05]  /*21ae0*/  IMAD.WIDE.U32 R2, R5, R6, R2 ;  /* 0x0000000605027225 */ /* 0x000fca00078e0002 */
[----:B------:R-:W2:Y:S01]  /*21af0*/  LDC R20, c[0x0][0x658] ;  /* 0x00019600ff147b82 */ /* 0x000ea20000000800 */
[----:B------:R-:W-:Y:S01]  /*21b00*/  IMAD R5, R5, R7, R0 ;  /* 0x0000000705057224 */ /* 0x000fe200078e0200 */
[----:B------:R-:W-:Y:S01]  /*21b10*/  I2FP.F32.U32 R0, R12 ;  /* 0x0000000c00007245 */ /* 0x000fe20000201000 */
[----:B------:R-:W-:Y:S01]  /*21b20*/  IMAD.MOV.U32 R7, RZ, RZ, 0x1 ;  /* 0x00000001ff077424 */ /* 0x000fe200078e00ff */
[----:B----4-:R-:W-:Y:S01]  /*21b30*/  ISETP.NE.U32.AND P0, PT, R22, RZ, PT ;  /* 0x000000ff1600720c */ /* 0x010fe20003f05070 */
[----:B------:R-:W-:Y:S02]  /*21b40*/  IMAD.IADD R3, R3, 0x1, R5 ;  /* 0x0000000103037824 */ /* 0x000fe400078e0205 */
[----:B------:R-:W-:Y:S01]  /*21b50*/  FMUL R0, R0, UR6 ;  /* 0x0000000600007c20 */ /* 0x000fe20008400000 */
[----:B------:R-:W3:Y:S01]  /*21b60*/  LDC R15, c[0x0][0x148] ;  /* 0x00005200ff0f7b82 */ /* 0x000ee20000000800 */
[----:B------:R-:W-:Y:S01]  /*21b70*/  ISETP.NE.AND.EX P0, PT, R23, RZ, PT, P0 ;  /* 0x000000ff1700720c */ /* 0x000fe20003f05300 */
[----:B------:R-:W-:Y:S01]  /*21b80*/  IMAD.MOV.U32 R5, RZ, RZ, -0x1 ;  /* 0xffffffffff057424 */ /* 0x000fe200078e00ff */
[-CC-:B-1----:R-:W-:Y:S01]  /*21b90*/  SHF.R.U64 R10, R2, R4.reuse, R3.reuse ;  /* 0x00000004020a7219 */ /* 0x182fe20000001203 */
[----:B------:R1:W4:Y:S01]  /*21ba0*/  F2I.U32.TRUNC.NTZ R13, R0 ;  /* 0x00000000000d7305 */ /* 0x000322000020f000 */
[----:B------:R-:W-:-:S03]  /*21bb0*/  SHF.R.U32.HI R3, RZ, R4, R3 ;  /* 0x00000004ff037219 */ /* 0x000fc60000011603 */
[----:B------:R-:W1:Y:S01]  /*21bc0*/  LDC R16, c[0x0][0x600] ;  /* 0x00018000ff107b82 */ /* 0x000e620000000800 */
[-CC-:B0-----:R-:W-:Y:S02]  /*21bd0*/  SHF.R.U64 R8, R10, R14.reuse, R3.reuse ;  /* 0x0000000e0a087219 */ /* 0x181fe40000001203 */
[----:B------:R-:W-:-:S05]  /*21be0*/  SHF.R.U32.HI R3, RZ, R14, R3 ;  /* 0x0000000eff037219 */ /* 0x000fca0000011603 */
[----:B------:R-:W0:Y:S01]  /*21bf0*/  LDC R17, c[0x0][0x648] ;  /* 0x00019200ff117b82 */ /* 0x000e220000000800 */
[-CC-:B--2---:R-:W-:Y:S02]  /*21c00*/  SHF.R.U64 R11, R8, R20.reuse, R3.reuse ;  /* 0x00000014080b7219 */ /* 0x184fe40000001203 */
[-C--:B------:R-:W-:Y:S02]  /*21c10*/  SHF.L.U32 R5, R5, R20.reuse, RZ ;  /* 0x0000001405057219 */ /* 0x080fe400000006ff */
[-C--:B------:R-:W-:Y:S01]  /*21c20*/  SHF.R.U32.HI R3, RZ, R20.reuse, R3 ;  /* 0x00000014ff037219 */ /* 0x080fe20000011603 */
[----:B------:R-:W-:Y:S01]  /*21c30*/  IMAD.MOV.U32 R2, RZ, RZ, R11 ;  /* 0x000000ffff027224 */ /* 0x000fe200078e000b */
[----:B------:R-:W-:Y:S01]  /*21c40*/  SHF.L.U32 R20, R7, R20, RZ ;  /* 0x0000001407147219 */ /* 0x000fe200000006ff */
[----:B------:R-:W2:Y:S01]  /*21c50*/  LDC R19, c[0x0][0x638] ;  /* 0x00018e00ff137b82 */ /* 0x000ea20000000800 */
[----:B------:R-:W-:-:S07]  /*21c60*/  LOP3.LUT R39, RZ, R5, RZ, 0x33, !PT ;  /* 0x00000005ff277212 */ /* 0x000fce00078e33ff */
[----:B------:R-:W0:Y:S01]  /*21c70*/  LDC R21, c[0x0][0x610] ;  /* 0x00018400ff157b82 */ /* 0x000e220000000800 */
[----:B----4-:R-:W-:Y:S05]  /*21c80*/  @!P0 BRA `(.L_x_552) ;  /* 0x0000000000288947 */ /* 0x010fea0003800000 */
[----:B-1----:R-:W1:Y:S02]  /*21c90*/  LDC R0, c[0x0][0x64c] ;  /* 0x00019300ff007b82 */ /* 0x002e640000000800 */
[----:B-1----:R-:W-:-:S05]  /*21ca0*/  IADD3 R7, P0, R11, R0, RZ ;  /* 0x000000000b077210 */ /* 0x002fca0007f1e0ff */
        /* <DEDUP_REMOVED lines=8> */
.L_x_552:
[----:B01----:R-:W-:Y:S01]  /*21d30*/  SHF.R.U64 R0, R2, R17, R3 ;  /* 0x0000001102007219 */ /* 0x003fe20000001203 */
[----:B------:R-:W-:Y:S01]  /*21d40*/  VIADD R3, R16, 0xffffffff ;  /* 0xffffffff10037836 */ /* 0x000fe20000000000 */
[----:B------:R-:W-:Y:S01]  /*21d50*/  LOP3.LUT R39, R8, R39, RZ, 0xc0, !PT ;  /* 0x0000002708277212 */ /* 0x000fe200078ec0ff */
[----:B------:R-:W-:Y:S02]  /*21d60*/  IMAD.MOV R13, RZ, RZ, -R13 ;  /* 0x000000ffff0d7224 */ /* 0x000fe400078e0a0d */
[----:B------:R-:W-:Y:S01]  /*21d70*/  IMAD.MOV R2, RZ, RZ, -R0 ;  /* 0x000000ffff027224 */ /* 0x000fe200078e0a00 */
[----:B------:R-:W-:Y:S01]  /*21d80*/  LOP3.LUT R3, R10, R3, RZ, 0xc0, !PT ;  /* 0x000000030a037212 */ /* 0x000fe200078ec0ff */
[----:B------:R-:W-:Y:S02]  /*21d90*/  IMAD R39, R20, R0, R39 ;  /* 0x0000000014277224 */ /* 0x000fe400078e0227 */
[----:B---3--:R-:W-:Y:S02]  /*21da0*/  @P4 IMAD R18, R15, R13, R12 ;  /* 0x0000000d0f124224 */ /* 0x008fe400078e020c */
[----:B--2---:R-:W-:-:S02]  /*21db0*/  IMAD R0, R2, R19, R11 ;  /* 0x0000001302007224 */ /* 0x004fc400078e020b */
[----:B------:R-:W-:Y:S02]  /*21dc0*/  IMAD R39, R39, R21, R18 ;  /* 0x0000001527277224 */ /* 0x000fe400078e0212 */
[----:B------:R-:W-:Y:S02]  /*21dd0*/  IMAD R2, R0, R16, R3 ;  /* 0x0000001000027224 */ /* 0x000fe400078e0203 */
[----:B------:R-:W-:-:S03]  /*21de0*/  IMAD.MOV.U32 R4, RZ, RZ, 0x1 ;  /* 0x00000001ff047424 */ /* 0x000fc600078e00ff */
[----:B------:R-:W-:Y:S02]  /*21df0*/  SEL R3, R2, R39, !P4 ;  /* 0x0000002702037207 */ /* 0x000fe40006000000 */
[----:B------:R-:W-:Y:S02]  /*21e00*/  PRMT R0, R4, 0x7610, R0 ;  /* 0x0000761004007816 */ /* 0x000fe40000000000 */
[----:B------:R-:W-:Y:S01]  /*21e10*/  SEL R39, R39, R2, !P4 ;  /* 0x0000000227277207 */ /* 0x000fe20006000000 */
[----:B------:R2:W-:Y:S06]  /*21e20*/  STL [R1+0x468], R3 ;  /* 0x0004680301007387 */ /* 0x0005ec0000100800 */
.L_x_550:
[----:B------:R-:W-:Y:S01]  /*21e30*/  UIADD3 UR5, UR12, UR5, URZ ;  /* 0x000000050c057290 */ /* 0x000fe2000fffe03f */
[----:B------:R3:W-:Y:S01]  /*21e40*/  STL [R1+0x46c], R39 ;  /* 0x00046c2701007387 */ /* 0x0007e20000100800 */
[----:B------:R-:W-:Y:S02]  /*21e50*/  LOP3.LUT P0, RZ, R0, 0xff, RZ, 0xc0, !PT ;  /* 0x000000ff00ff7812 */ /* 0x000fe4000780c0ff */
[----:B------:R-:W-:Y:S02]  /*21e60*/  USHF.R.U32.HI UR6, URZ, 0x2, UR5 ;  /* 0x000000023f067899 */ /* 0x000fe40008011605 */
[----:B------:R-:W-:Y:S02]  /*21e70*/  UISETP.GT.U32.AND UP1, UPT, UR5, 0x3, UPT ;  /* 0x000000030500788c */ /* 0x000fe4000bf24070 */
[----:B------:R-:W-:Y:S02]  /*21e80*/  ULOP3.LUT UR6, UR6, 0x1, URZ, 0xc0, !UPT ;  /* 0x0000000106067892 */ /* 0x000fe4000f8ec03f */
[----:B------:R-:W-:-:S02]  /*21e90*/  UISETP.LT.U32.AND UP1, UPT, UR12, 0x4, UP1 ;  /* 0x000000040c00788c */ /* 0x000fc40008f21070 */
[----:B------:R-:W-:Y:S02]  /*21ea0*/  UISETP.NE.U32.AND UP0, UPT, UR6, 0x1, UPT ;  /* 0x000000010600788c */ /* 0x000fe4000bf05070 */
[----:B------:R-:W-:Y:S02]  /*21eb0*/  USEL UR7, URZ, 0x1, !UP1 ;  /* 0x000000013f077887 */ /* 0x000fe4000c800000 */
[----:B------:R-:W-:Y:S02]  /*21ec0*/  UISETP.GT.U32.AND UP0, UPT, UR12, 0x3, !UP0 ;  /* 0x000000030c00788c */ /* 0x000fe4000c704070 */
[----:B------:R-:W-:Y:S02]  /*21ed0*/  ULOP3.LUT UR5, UR5, 0x3, URZ, 0xc0, !UPT ;  /* 0x0000000305057892 */ /* 0x000fe4000f8ec03f */
[----:B------:R-:W-:-:S04]  /*21ee0*/  USEL UR6, URZ, 0x1, !UP0 ;  /* 0x000000013f067887 */ /* 0x000fc8000c000000 */
[----:B------:R-:W-:Y:S01]  /*21ef0*/  ULOP3.LUT UR4, UR6, UR4, UR7, 0x96, !UPT ;  /* 0x0000000406047292 */ /* 0x000fe2000f8e9607 */
[----:B---3--:R-:W-:Y:S11]  /*21f00*/  @P0 BRA `(.L_x_553) ;  /* 0xfffffdf000fc0947 */ /* 0x008ff6000383ffff */
[----:B------:R-:W-:Y:S05]  /*21f10*/  EXIT ;  /* 0x000000000000794d */ /* 0x000fea0003800000 */
.L_x_7:
[----:B0-----:R-:W2:Y:S01]  /*21f20*/  LDL R16, [R1+0x464] ;  /* 0x0004640001107983 */ /* 0x001ea20000100800 */
[----:B------:R-:W-:-:S03]  /*21f30*/  ULDC.64 UR4, c[0x0][0x650] ;  /* 0x0001940000047ab9 */ /* 0x000fc60000000a00 */
[----:B------:R-:W3:Y:S01]  /*21f40*/  LDL R20, [R1+0x460] ;  /* 0x0004600001147983 */ /* 0x000ee20000100800 */
[----:B------:R-:W-:Y:S01]  /*21f50*/  PRMT R0, RZ, 0x7610, R0 ;  /* 0x00007610ff007816 */ /* 0x000fe20000000000 */
[----:B------:R-:W-:Y:S02]  /*21f60*/  IMAD.MOV.U32 R5, RZ, RZ, -0x1 ;  /* 0xffffffffff057424 */ /* 0x000fe400078e00ff */
[----:B------:R-:W-:Y:S02]  /*21f70*/  IMAD.MOV.U32 R4, RZ, RZ, -0x1 ;  /* 0xffffffffff047424 */ /* 0x000fe400078e00ff */
[----:B------:R-:W-:Y:S01]  /*21f80*/  IMAD.MOV.U32 R10, RZ, RZ, -0x1 ;  /* 0xffffffffff0a7424 */ /* 0x000fe200078e00ff */
[----:B--2---:R-:W-:-:S04]  /*21f90*/  ISETP.GE.U32.AND P0, PT, R16, UR4, PT ;  /* 0x0000000410007c0c */ /* 0x004fc8000bf06070 */
[----:B---3--:R-:W-:-:S13]  /*21fa0*/  ISETP.GE.U32.AND.EX P0, PT, R20, UR5, PT, P0 ;  /* 0x0000000514007c0c */ /* 0x008fda000bf06100 */
[----:B------:R-:W-:Y:S05]  /*21fb0*/  @P0 BRA `(.L_x_554) ;  /* 0x0000000400300947 */ /* 0x000fea0003800000 */
[----:B------:R-:W0:Y:S01]  /*21fc0*/  LDC.64 R14, c[0x0][0x628] ;  /* 0x00018a00ff0e7b82 */ /* 0x000e220000000a00 */
[----:B------:R-:W-:Y:S02]  /*21fd0*/  IMAD.MOV.U32 R8, RZ, RZ, R16 ;  /* 0x000000ffff087224 */ /* 0x000fe400078e0010 */
[----:B------:R-:W-:-:S05]  /*21fe0*/  IMAD.MOV.U32 R9, RZ, RZ, R20 ;  /* 0x000000ffff097224 */ /* 0x000fca00078e0014 */
[----:B------:R-:W1:Y:S08]  /*21ff0*/  LDC R10, c[0x0][0x630] ;  /* 0x00018c00ff0a7b82 */ /* 0x000e700000000800 */
[----:B------:R-:W2:Y:S01]  /*22000*/  LDC.64 R18, c[0x0][0x620] ;  /* 0x00018800ff127b82 */ /* 0x000ea20000000a00 */
[----:B0-----:R-:W-:-:S04]  /*22010*/  ISETP.NE.U32.AND P0, PT, R14, RZ, PT ;  /* 0x000000ff0e00720c */ /* 0x001fc80003f05070 */
[----:B------:R-:W-:-:S13]  /*22020*/  ISETP.NE.AND.EX P0, PT, R15, RZ, PT, P0 ;  /* 0x000000ff0f00720c */ /* 0x000fda0003f05300 */
[----:B-12---:R-:W-:Y:S05]  /*22030*/  @!P0 BRA `(.L_x_555) ;  /* 0x0000000000288947 */ /* 0x006fea0003800000 */
[----:B------:R-:W0:Y:S02]  /*22040*/  LDC R0, c[0x0][0x634] ;  /* 0x00018d00ff007b82 */ /* 0x000e240000000800 */
[----:B0-----:R-:W-:-:S05]  /*22050*/  IADD3 R9, P0, R16, R0, RZ ;  /* 0x0000000010097210 */ /* 0x001fca0007f1e0ff */
        /* <DEDUP_REMOVED lines=8> */
.L_x_555:
[----:B------:R-:W0:Y:S01]  /*220e0*/  LDC.64 R22, c[0x0][0x640] ;  /* 0x00019000ff167b82 */ /* 0x000e220000000a00 */
[-CC-:B------:R-:W-:Y:S01]  /*220f0*/  SHF.R.U64 R14, R8, R10.reuse, R9.reuse ;  /* 0x0000000a080e7219 */ /* 0x180fe20000001209 */
[----:B------:R-:W-:Y:S01]  /*22100*/  IMAD.MOV.U32 R4, RZ, RZ, R16 ;  /* 0x000000ffff047224 */ /* 0x000fe200078e0010 */
[----:B------:R-:W-:Y:S01]  /*22110*/  SHF.R.U32.HI R0, RZ, R10, R9 ;  /* 0x0000000aff007219 */ /* 0x000fe20000011609 */
[----:B------:R-:W-:Y:S01]  /*22120*/  IMAD.MOV.U32 R24, RZ, RZ, 0x1 ;  /* 0x00000001ff187424 */ /* 0x000fe200078e00ff */
[----:B------:R-:W-:-:S03]  /*22130*/  IADD3 R7, P0, RZ, -R14, RZ ;  /* 0x8000000eff077210 */ /* 0x000fc60007f1e0ff */
[----:B------:R-:W1:Y:S02]  /*22140*/  LDC R6, c[0x0][0x618] ;  /* 0x00018600ff067b82 */ /* 0x000e640000000800 */
[----:B------:R-:W-:-:S04]  /*22150*/  IMAD.X R5, RZ, RZ, ~R0, P0 ;  /* 0x000000ffff057224 */ /* 0x000fc800000e0e00 */
[-C--:B------:R-:W-:Y:S02]  /*22160*/  IMAD R0, R5, R18.reuse, RZ ;  /* 0x0000001205007224 */ /* 0x080fe400078e02ff */
[----:B------:R-:W2:Y:S01]  /*22170*/  LDC R8, c[0x0][0x608] ;  /* 0x00018200ff087b82 */ /* 0x000ea20000000800 */
[----:B------:R-:W-:Y:S02]  /*22180*/  IMAD.MOV.U32 R5, RZ, RZ, R20 ;  /* 0x000000ffff057224 */ /* 0x000fe400078e0014 */
[----:B------:R-:W-:-:S05]  /*22190*/  IMAD.WIDE.U32 R4, R7, R18, R4 ;  /* 0x0000001207047225 */ /* 0x000fca00078e0004 */
[----:B------:R-:W3:Y:S01]  /*221a0*/  LDC R21, c[0x0][0x658] ;  /* 0x00019600ff157b82 */ /* 0x000ee20000000800 */
[----:B------:R-:W-:Y:S01]  /*221b0*/  IMAD R7, R7, R19, R0 ;  /* 0x0000001307077224 */ /* 0x000fe200078e0200 */
[----:B0-----:R-:W-:-:S03]  /*221c0*/  ISETP.NE.U32.AND P0, PT, R22, RZ, PT ;  /* 0x000000ff1600720c */ /* 0x001fc60003f05070 */
[----:B------:R-:W-:Y:S01]  /*221d0*/  IMAD.IADD R5, R5, 0x1, R7 ;  /* 0x0000000105057824 */ /* 0x000fe200078e0207 */
[----:B------:R-:W-:Y:S02]  /*221e0*/  ISETP.NE.AND.EX P0, PT, R23, RZ, PT, P0 ;  /* 0x000000ff1700720c */ /* 0x000fe40003f05300 */
[----:B------:R-:W0:Y:S02]  /*221f0*/  LDC R16, c[0x0][0x600] ;  /* 0x00018000ff107b82 */ /* 0x000e240000000800 */
[-CC-:B-1----:R-:W-:Y:S01]  /*22200*/  SHF.R.U64 R10, R4, R6.reuse, R5.reuse ;  /* 0x00000006040a7219 */ /* 0x182fe20000001205 */
[----:B------:R-:W-:Y:S01]  /*22210*/  IMAD.MOV.U32 R4, RZ, RZ, -0x1 ;  /* 0xffffffffff047424 */ /* 0x000fe200078e00ff */
[----:B------:R-:W-:-:S04]  /*22220*/  SHF.R.U32.HI R5, RZ, R6, R5 ;  /* 0x00000006ff057219 */ /* 0x000fc80000011605 */
[----:B------:R-:W1:Y:S01]  /*22230*/  LDC R18, c[0x0][0x648] ;  /* 0x00019200ff127b82 */ /* 0x000e620000000800 */
[-CC-:B--2---:R-:W-:Y:S02]  /*22240*/  SHF.R.U64 R17, R10, R8.reuse, R5.reuse ;  /* 0x000000080a117219 */ /* 0x184fe40000001205 */
[----:B------:R-:W-:-:S05]  /*22250*/  SHF.R.U32.HI R0, RZ, R8, R5 ;  /* 0x00000008ff007219 */ /* 0x000fca0000011605 */
[----:B------:R-:W2:Y:S01]  /*22260*/  LDC R20, c[0x0][0x638] ;  /* 0x00018e00ff147b82 */ /* 0x000ea20000000800 */
[-C--:B---3--:R-:W-:Y:S02]  /*22270*/  SHF.L.U32 R4, R4, R21.reuse, RZ ;  /* 0x0000001504047219 */ /* 0x088fe400000006ff */
[-CC-:B------:R-:W-:Y:S02]  /*22280*/  SHF.R.U64 R19, R17, R21.reuse, R0.reuse ;  /* 0x0000001511137219 */ /* 0x180fe40000001200 */
[----:B------:R-:W-:Y:S02]  /*22290*/  LOP3.LUT R26, RZ, R4, RZ, 0x33, !PT ;  /* 0x00000004ff1a7212 */ /* 0x000fe400078e33ff */
[----:B------:R-:W-:Y:S01]  /*222a0*/  SHF.R.U32.HI R5, RZ, R21, R0 ;  /* 0x00000015ff057219 */ /* 0x000fe20000011600 */
[----:B------:R-:W3:Y:S01]  /*222b0*/  LDC R25, c[0x0][0x610] ;  /* 0x00018400ff197b82 */ /* 0x000ee20000000800 */
[----:B------:R-:W-:Y:S01]  /*222c0*/  IMAD.MOV.U32 R4, RZ, RZ, R19 ;  /* 0x000000ffff047224 */ /* 0x000fe200078e0013 */
[----:B------:R-:W-:Y:S06]  /*222d0*/  @!P0 BRA `(.L_x_556) ;  /* 0x0000000000288947 */ /* 0x000fec0003800000 */
        /* <DEDUP_REMOVED lines=10> */
.L_x_556:
[----:B-1----:R-:W-:Y:S01]  /*22380*/  SHF.R.U64 R3, R4, R18, R5 ;  /* 0x0000001204037219 */ /* 0x002fe20000001205 */
[----:B0-----:R-:W-:Y:S01]  /*22390*/  VIADD R5, R16, 0xffffffff ;  /* 0xffffffff10057836 */ /* 0x001fe20000000000 */
[----:B------:R-:W-:Y:S01]  /*223a0*/  SHF.L.U32 R24, R24, R21, RZ ;  /* 0x0000001518187219 */ /* 0x000fe200000006ff */
[----:B------:R-:W-:Y:S01]  /*223b0*/  @P4 IMAD R11, R13, R12, R2 ;  /* 0x0000000c0d0b4224 */ /* 0x000fe200078e0202 */
[----:B------:R-:W-:Y:S01]  /*223c0*/  LOP3.LUT R0, R17, R26, RZ, 0xc0, !PT ;  /* 0x0000001a11007212 */ /* 0x000fe200078ec0ff */
[----:B------:R-:W-:-:S04]  /*223d0*/  IMAD.MOV R4, RZ, RZ, -R3 ;  /* 0x000000ffff047224 */ /* 0x000fc800078e0a03 */
[----:B------:R-:W-:Y:S01]  /*223e0*/  IMAD R2, R24, R3, R0 ;  /* 0x0000000318027224 */ /* 0x000fe200078e0200 */
[----:B------:R-:W-:Y:S01]  /*223f0*/  LOP3.LUT R3, R10, R5, RZ, 0xc0, !PT ;  /* 0x000000050a037212 */ /* 0x000fe200078ec0ff */
[----:B--2---:R-:W-:Y:S02]  /*22400*/  IMAD R0, R4, R20, R19 ;  /* 0x0000001404007224 */ /* 0x004fe400078e0213 */
[----:B---3--:R-:W-:Y:S02]  /*22410*/  IMAD R5, R2, R25, R11 ;  /* 0x0000001902057224 */ /* 0x008fe400078e020b */
[----:B------:R-:W-:Y:S02]  /*22420*/  IMAD.MOV.U32 R4, RZ, RZ, 0x1 ;  /* 0x00000001ff047424 */ /* 0x000fe400078e00ff */
[----:B------:R-:W-:Y:S02]  /*22430*/  IMAD R2, R0, R16, R3 ;  /* 0x0000001000027224 */ /* 0x000fe400078e0203 */
[----:B------:R-:W-:Y:S01]  /*22440*/  IMAD.MOV.U32 R10, RZ, RZ, R14 ;  /* 0x000000ffff0a7224 */ /* 0x000fe200078e000e */
[----:B------:R-:W-:-:S02]  /*22450*/  PRMT R0, R4, 0x7610, R0 ;  /* 0x0000761004007816 */ /* 0x000fc40000000000 */
[----:B------:R-:W-:Y:S02]  /*22460*/  SEL R4, R2, R5, !P4 ;  /* 0x0000000502047207 */ /* 0x000fe40006000000 */
[----:B------:R-:W-:-:S07]  /*22470*/  SEL R5, R5, R2, !P4 ;  /* 0x0000000205057207 */ /* 0x000fce0006000000 */
.L_x_554:
[----:B------:R-:W-:-:S08]  /*22480*/  NOP ;  /* 0x0000000000007918 */ /* 0x000fd00000000000 */
[----:B------:R-:W0:-:S00]  /*22490*/  USETMAXREG.DEALLOC.CTAPOOL 0x18 ;  /* 0x00000018000079c8 */ /* 0x000e0000080e0500 */
[----:B------:R-:W-:-:S13]  /*224a0*/  ISETP.NE.AND P0, PT, RZ, UR8, PT ;  /* 0x00000008ff007c0c */ /* 0x000fda000bf05270 */
[----:B------:R-:W-:Y:S05]  /*224b0*/  @P0 EXIT ;  /* 0x000000000000094d */ /* 0x000fea0003800000 */
[----:B0-----:R-:W-:Y:S01]  /*224c0*/  LOP3.LUT P0, RZ, R0, 0xff, RZ, 0xc0, !PT ;  /* 0x000000ff00ff7812 */ /* 0x001fe2000780c0ff */
[----:B------:R-:W-:Y:S02]  /*224d0*/  IMAD.MOV.U32 R0, RZ, RZ, 0x1 ;  /* 0x00000001ff007424 */ /* 0x000fe400078e00ff */
[----:B------:R-:W-:-:S10]  /*224e0*/  IMAD.MOV.U32 R6, RZ, RZ, RZ ;  /* 0x000000ffff067224 */ /* 0x000fd400078e00ff */
[----:B------:R-:W-:Y:S05]  /*224f0*/  @!P0 BRA `(.L_x_557) ;  /* 0x0000000c00908947 */ /* 0x000fea0003800000 */
[----:B------:R-:W0:Y:S01]  /*22500*/  LDC R0, c[0x0][0x28c] ;  /* 0x0000a300ff007b82 */ /* 0x000e220000000800 */
[----:B------:R-:W-:Y:S01]  /*22510*/  ULDC UR5, c[0x0][0x658] ;  /* 0x0001960000057ab9 */ /* 0x000fe20000000800 */
[----:B------:R-:W-:Y:S01]  /*22520*/  UMOV UR9, 0xffffffff ;  /* 0xffffffff00097882 */ /* 0x000fe20000000000 */
[----:B------:R-:W-:Y:S01]  /*22530*/  UMOV UR11, 0x1 ;  /* 0x00000001000b7882 */ /* 0x000fe20000000000 */
[----:B------:R-:W-:Y:S01]  /*22540*/  USHF.L.U32 UR9, UR9, UR5, URZ ;  /* 0x0000000509097299 */ /* 0x000fe2000800063f */
[----:B------:R-:W-:Y:S01]  /*22550*/  BSSY B0, `(.L_x_557) ;  /* 0x00000de000007945 */ /* 0x000fe20003800000 */
[----:B------:R-:W-:Y:S01]  /*22560*/  ULDC UR7, c[0x0][0xc] ;  /* 0x0000030000077ab9 */ /* 0x000fe20000000800 */
[----:B------:R-:W-:Y:S01]  /*22570*/  ULDC UR10, c[0x0][0x10] ;  /* 0x00000400000a7ab9 */ /* 0x000fe20000000800 */
[----:B------:R-:W1:Y:S01]  /*22580*/  S2UR UR6, SR_CgaCtaId ;  /* 0x00000000000679c3 */ /* 0x000e620000008800 */
[----:B------:R-:W-:Y:S01]  /*22590*/  ULOP3.LUT UR15, URZ, UR9, URZ, 0x33, !UPT ;  /* 0x000000093f0f7292 */ /* 0x000fe2000f8e333f */
[----:B------:R-:W-:Y:S01]  /*225a0*/  IMAD.MOV.U32 R9, RZ, RZ, 0x1 ;  /* 0x00000001ff097424 */ /* 0x000fe200078e00ff */
[----:B------:R-:W-:Y:S01]  /*225b0*/  ULDC UR4, c[0x0][0x600] ;  /* 0x0001800000047ab9 */ /* 0x000fe20000000800 */
[----:B------:R-:W-:Y:S01]  /*225c0*/  IMAD.MOV.U32 R6, RZ, RZ, RZ ;  /* 0x000000ffff067224 */ /* 0x000fe200078e00ff */
[----:B------:R-:W-:Y:S01]  /*225d0*/  UMOV UR18, 0x5 ;  /* 0x0000000500127882 */ /* 0x000fe20000000000 */
[----:B------:R-:W-:-:S02]  /*225e0*/  ULOP3.LUT UR27, UR13, 0x2, URZ, 0xfc, !UPT ;  /* 0x000000020d1b7892 */ /* 0x000fc4000f8efc3f */
[----:B------:R-:W-:Y:S02]  /*225f0*/  UIADD3 UR4, UR4, -0x1, URZ ;  /* 0xffffffff04047890 */ /* 0x000fe4000fffe03f */
[----:B------:R-:W-:Y:S01]  /*22600*/  USHF.L.U32 UR5, UR11, UR5, URZ ;  /* 0x000000050b057299 */ /* 0x000fe2000800063f */
[----:B------:R-:W-:Y:S01]  /*22610*/  ULDC.64 UR28, c[0x0][0x198] ;  /* 0x00006600001c7ab9 */ /* 0x000fe20000000a00 */
[----:B0-----:R-:W-:-:S05]  /*22620*/  VIADD R0, R0, 0x1f ;  /* 0x0000001f00007836 */ /* 0x001fca0000000000 */
[----:B------:R-:W-:Y:S01]  /*22630*/  SHF.R.S32.HI R3, RZ, 0x1f, R0 ;  /* 0x0000001fff037819 */ /* 0x000fe20000011400 */
[----:B-1----:R-:W-:-:S03]  /*22640*/  ULOP3.LUT UR8, UR6, 0x1, URZ, 0xc0, !UPT ;  /* 0x0000000106087892 */ /* 0x002fc6000f8ec03f */
[----:B------:R-:W-:Y:S01]  /*22650*/  LEA.HI R3, R3, R0, RZ, 0x5 ;  /* 0x0000000003037211 */ /* 0x000fe200078f28ff */
[----:B------:R-:W-:Y:S01]  /*22660*/  USHF.R.U32.HI UR30, URZ, 0x1, UR6 ;  /* 0x000000013f1e7899 */ /* 0x000fe20008011606 */
[----:B------:R-:W-:Y:S01]  /*22670*/  IMAD.MOV.U32 R0, RZ, RZ, 0x1 ;  /* 0x00000001ff007424 */ /* 0x000fe200078e00ff */
[----:B------:R-:W-:Y:S01]  /*22680*/  USHF.L.U32 UR14, UR6, 0x7, URZ ;  /* 0x00000007060e7899 */ /* 0x000fe2000800063f */
[----:B------:R-:W-:Y:S01]  /*22690*/  SHF.R.S32.HI R7, RZ, 0x5, R3 ;  /* 0x00000005ff077819 */ /* 0x000fe20000011403 */
[----:B------:R-:W-:Y:S02]  /*226a0*/  USHF.L.U32 UR31, UR6, 0xc, URZ ;  /* 0x0000000c061f7899 */ /* 0x000fe4000800063f */
[----:B------:R-:W-:Y:S02]  /*226b0*/  ULOP3.LUT UR6, UR6, 0xfffffffe, URZ, 0xc0, !UPT ;  /* 0xfffffffe06067892 */ /* 0x000fe4000f8ec03f */
[----:B------:R-:W-:Y:S01]  /*226c0*/  UISETP.GT.U32.AND UP0, UPT, UR8, 0xffff, UPT ;  /* 0x0000ffff0800788c */ /* 0x000fe2000bf04070 */
[----:B------:R-:W-:Y:S01]  /*226d0*/  VIADD R15, R7, 0x1 ;  /* 0x00000001070f7836 */ /* 0x000fe20000000000 */
[----:B------:R-:W-:-:S02]  /*226e0*/  USHF.L.U32 UR16, UR11, UR6, URZ ;  /* 0x000000060b107299 */ /* 0x000fc4000800063f */
[----:B------:R-:W-:Y:S02]  /*226f0*/  ULOP3.LUT UR9, UR6, 0x1, URZ, 0xfc, !UPT ;  /* 0x0000000106097892 */ /* 0x000fe4000f8efc3f */
[----:B------:R-:W-:Y:S02]  /*22700*/  UIMAD.WIDE.U32 UR6, UR7, UR10, URZ ;  /* 0x0000000a070672a5 */ /* 0x000fe4000f8e003f */
[----:B------:R-:W-:Y:S01]  /*22710*/  USEL UR8, UR8, 0xffff, !UP0 ;  /* 0x0000ffff08087887 */ /* 0x000fe2000c000000 */
[----:B------:R-:W-:Y:S01]  /*22720*/  ULDC UR10, c[0x0][0x14] ;  /* 0x00000500000a7ab9 */ /* 0x000fe20000000800 */
[----:B------:R-:W-:Y:S02]  /*22730*/  USHF.L.U32 UR9, UR11, UR9, URZ ;  /* 0x000000090b097299 */ /* 0x000fe4000800063f */
[----:B------:R-:W-:Y:S02]  /*22740*/  UIMAD.WIDE.U32 UR24, UR6, UR10, URZ ;  /* 0x0000000a061872a5 */ /* 0x000fe4000f8e003f */
[----:B------:R-:W-:-:S02]  /*22750*/  UIMAD UR17, UR7, UR10, URZ ;  /* 0x0000000a071172a4 */ /* 0x000fc4000f8e023f */
[----:B------:R-:W-:Y:S02]  /*22760*/  ULOP3.LUT UR8, UR8, 0xffff, URZ, 0xc0, !UPT ;  /* 0x0000ffff08087892 */ /* 0x000fe4000f8ec03f */
[----:B------:R-:W-:Y:S02]  /*22770*/  ULOP3.LUT UR14, UR14, 0x80, URZ, 0xc0, !UPT ;  /* 0x000000800e0e7892 */ /* 0x000fe4000f8ec03f */
[----:B------:R-:W-:Y:S02]  /*22780*/  ULOP3.LUT UR16, UR16, UR9, URZ, 0xfc, !UPT ;  /* 0x0000000910107292 */ /* 0x000fe4000f8efc3f */
[----:B------:R-:W-:Y:S02]  /*22790*/  UIADD3 UR17, UR25, UR17, URZ ;  /* 0x0000001119117290 */ /* 0x000fe4000fffe03f */
[----:B------:R-:W-:-:S12]  /*227a0*/  USHF.L.U32 UR18, UR18, UR8, URZ ;  /* 0x0000000812127299 */ /* 0x000fd8000800063f */
.L_x_568:
[----:B------:R-:W-:-:S03]  /*227b0*/  UMOV UR6, 0xffffffff ;  /* 0xffffffff00067882 */ /* 0x000fc60000000000 */
[----:B------:R-:W-:Y:S05]  /*227c0*/  BRA.DIV UR6, `(.L_x_558) ;  /* 0x0000000e06d87947 */ /* 0x000fea000b800000 */
[----:B------:R-:W-:-:S13]  /*227d0*/  ELECT P0, URZ, PT ;  /* 0x00000000003f782f */ /* 0x000fda0003800000 */
.L_x_579:
[----:B------:R-:W0:Y:S01]  /*227e0*/  LDC R2, c[0x0][0x28c] ;  /* 0x0000a300ff027b82 */ /* 0x000e220000000800 */
[----:B------:R-:W-:Y:S01]  /*227f0*/  BSSY B1, `(.L_x_559) ;  /* 0x000003c000017945 */ /* 0x000fe20003800000 */
[----:B0-----:R-:W-:-:S13]  /*22800*/  ISETP.LT.OR P0, PT, R2, 0x1, !P0 ;  /* 0x000000010200780c */ /* 0x001fda0004701670 */
[----:B------:R-:W-:Y:S05]  /*22810*/  @P0 BRA `(.L_x_560) ;  /* 0x0000000000e40947 */ /* 0x000fea0003800000 */
[----:B------:R-:W-:Y:S01]  /*22820*/  LEA R2, R5, UR30, 0x1 ;  /* 0x0000001e05027c11 */ /* 0x000fe2000f8e08ff */
[----:B------:R-:W-:Y:S01]  /*22830*/  IMAD.MOV.U32 R13, RZ, RZ, RZ ;  /* 0x000000ffff0d7224 */ /* 0x000fe200078e00ff */
[----:B------:R-:W-:Y:S01]  /*22840*/  LEA R4, R4, UR14, 0x8 ;  /* 0x0000000e04047c11 */ /* 0x000fe2000f8e40ff */
[----:B------:R-:W-:Y:S02]  /*22850*/  IMAD.MOV.U32 R3, RZ, RZ, R15 ;  /* 0x000000ffff037224 */ /* 0x000fe400078e000f */
[----:B------:R-:W-:Y:S02]  /*22860*/  IMAD.SHL.U32 R2, R2, 0x80, RZ ;  /* 0x0000008002027824 */ /* 0x000fe400078e00ff */
[----:B------:R-:W-:Y:S02]  /*22870*/  IMAD.MOV.U32 R5, RZ, RZ, R0 ;  /* 0x000000ffff057224 */ /* 0x000fe400078e0000 */
[----:B------:R-:W-:-:S07]  /*22880*/  IMAD.MOV.U32 R8, RZ, RZ, R6 ;  /* 0x000000ffff087224 */ /* 0x000fce00078e0006 */
.L_x_563:
[----:B------:R-:W0:Y:S01]  /*22890*/  S2R R12, SR_CgaCtaId ;  /* 0x00000000000c7919 */ /* 0x000e220000008800 */
[----:B------:R-:W-:Y:S01]  /*228a0*/  MOV R11, 0x400 ;  /* 0x00000400000b7802 */ /* 0x000fe20000000f00 */
[----:B------:R-:W1:Y:S03]  /*228b0*/  S2R R14, SR_TID.X ;  /* 0x00000000000e7919 */ /* 0x000e660000002100 */
[----:B0-----:R-:W-:Y:S02]  /*228c0*/  LEA R17, R12, R11, 0x18 ;  /* 0x0000000b0c117211 */ /* 0x001fe400078ec0ff */
[----:B------:R-:W-:Y:S02]  /*228d0*/  SHF.L.U32 R11, R5, 0x1f, RZ ;  /* 0x0000001f050b7819 */ /* 0x000fe400000006ff */
[----:B-1----:R-:W-:Y:S01]  /*228e0*/  LOP3.LUT P1, RZ, R14, 0x7f, RZ, 0xc0, !PT ;  /* 0x0000007f0eff7812 */ /* 0x002fe2000782c0ff */
[----:B------:R-:W-:-:S04]  /*228f0*/  IMAD R12, R8, 0x8, R17 ;  /* 0x00000008080c7824 */ /* 0x000fc800078e0211 */
[----:B------:R-:W0:Y:S02]  /*22900*/  SYNCS.PHASECHK.TRANS64.TRYWAIT P0, [R12+URZ+0x20], R11 ;  /* 0x0000200b0c0075a7 */ /* 0x000e24000800017f */
[----:B0-----:R-:W-:Y:S06]  /*22910*/  @!P0 BRA `(.L_x_561) ;  /* 0x0000000c00a48947 */ /* 0x001fec0003800000 */
.L_x_580:
[----:B0-----:R-:W0:Y:S01]  /*22920*/  @!P1 LDC R11, c[0x0][0x500] ;  /* 0x00014000ff0b9b82 */ /* 0x001e220000000800 */
[----:B------:R-:W-:-:S04]  /*22930*/  UPRMT UR6, UR27, 0x9910, URZ ;  /* 0x000099101b067896 */ /* 0x000fc8000800003f */
[----:B------:R-:W-:-:S06]  /*22940*/  UISETP.NE.AND UP0, UPT, UR6, 0x2, UPT ;  /* 0x000000020600788c */ /* 0x000fcc000bf05270 */
[----:B------:R-:W-:Y:S01]  /*22950*/  PLOP3.LUT P0, PT, PT, PT, UP0, 0x80, 0x0 ;  /* 0x000000000000781c */ /* 0x000fe20003f0f008 */
[----:B0-----:R0:W-:-:S12]  /*22960*/  @!P1 SYNCS.ARRIVE.TRANS64 RZ, [R12+URZ], R11 ;  /* 0x0000000b0cff99a7 */ /* 0x0011d8000800003f */
[----:B------:R-:W-:Y:S05]  /*22970*/  @P0 BRA `(.L_x_562) ;  /* 0x0000000000040947 */ /* 0x000fea0003800000 */
[----:B------:R-:W-:Y:S01]  /*22980*/  BPT.TRAP 0x1 ;  /* 0x000000040000795c */ /* 0x000fe20000300000 */
.L_x_562:
[----:B------:R-:W-:Y:S01]  /*22990*/  R2UR UR7, R8 ;  /* 0x00000000080772ca */ /* 0x000fe200000e0000 */
[----:B------:R-:W-:Y:S01]  /*229a0*/  VIADD R3, R3, 0xffffffff ;  /* 0xffffffff03037836 */ /* 0x000fe20000000000 */
[----:B------:R-:W-:Y:S01]  /*229b0*/  R2UR UR22, R17 ;  /* 0x00000000111672ca */ /* 0x000fe200000e0000 */
[----:B------:R-:W-:Y:S01]  /*229c0*/  UIADD3 UR6, UP0, UR28, 0xf0, URZ ;  /* 0x000000f01c067890 */ /* 0x000fe2000ff1e03f */
[----:B------:R-:W-:Y:S01]  /*229d0*/  R2UR UR23, R2 ;  /* 0x00000000021772ca */ /* 0x000fe200000e0000 */
[----:B------:R-:W-:Y:S01]  /*229e0*/  UIADD3 UR34, UP1, UR28, 0x1f0, URZ ;  /* 0x000001f01c227890 */ /* 0x000fe2000ff3e03f */
[----:B------:R-:W-:Y:S01]  /*229f0*/  R2UR UR9, R12 ;  /* 0x000000000c0972ca */ /* 0x000fe200000e0000 */
[----:B------:R-:W-:Y:S01]  /*22a00*/  UPRMT UR19, URZ, 0x5410, UR18 ;  /* 0x000054103f137896 */ /* 0x000fe20008000012 */
[----:B------:R-:W-:Y:S01]  /*22a10*/  R2UR UR10, R13 ;  /* 0x000000000d0a72ca */ /* 0x000fe200000e0000 */
[----:B------:R-:W-:Y:S01]  /*22a20*/  VIADD R8, R8, 0x1 ;  /* 0x0000000108087836 */ /* 0x000fe20000000000 */
[----:B------:R-:W-:Y:S01]  /*22a30*/  R2UR UR12, R10 ;  /* 0x000000000a0c72ca */ /* 0x000fe200000e0000 */
[----:B------:R-:W-:Y:S01]  /*22a40*/  UPRMT UR32, URZ, 0x5410, UR16 ;  /* 0x000054103f207896 */ /* 0x000fe20008000010 */
[----:B------:R-:W-:Y:S01]  /*22a50*/  R2UR UR26, R4 ;  /* 0x00000000041a72ca */ /* 0x000fe200000e0000 */
[----:B------:R-:W-:Y:S01]  /*22a60*/  USHF.L.U32 UR7, UR7, 0xd, URZ ;  /* 0x0000000d07077899 */ /* 0x000fe2000800063f */
[----:B------:R-:W-:Y:S01]  /*22a70*/  ISETP.GT.AND P1, PT, R3, 0x1, PT ;  /* 0x000000010300780c */ /* 0x000fe20003f24270 */
[----:B------:R-:W-:Y:S01]  /*22a80*/  UIADD3.X UR35, URZ, UR29, URZ, UP1, !UPT ;  /* 0x0000001d3f237290 */ /* 0x000fe20008ffe43f */
[C---:B------:R-:W-:Y:S01]  /*22a90*/  ISETP.NE.AND P0, PT, R8.reuse, 0x4, PT ;  /* 0x000000040800780c */ /* 0x040fe20003f05270 */
[----:B------:R-:W-:Y:S01]  /*22aa0*/  ULEA UR8, UR30, UR7, 0xc ;  /* 0x000000071e087291 */ /* 0x000fe2000f8e603f */
[----:B------:R-:W-:Y:S01]  /*22ab0*/  VIADD R13, R13, 0x20 ;  /* 0x000000200d0d7836 */ /* 0x000fe20000000000 */
[----:B------:R-:W-:Y:S01]  /*22ac0*/  ULOP3.LUT UR11, UR7, 0x1000, UR31, 0xf8, !UPT ;  /* 0x00001000070b7892 */ /* 0x000fe2000f8ef81f */
[----:B0-----:R-:W-:Y:S01]  /*22ad0*/  SEL R12, RZ, 0x1, P0 ;  /* 0x00000001ff0c7807 */ /* 0x001fe20000000000 */
[----:B------:R-:W-:Y:S01]  /*22ae0*/  UIADD3 UR8, UR22, 0x100, UR8 ;  /* 0x0000010016087890 */ /* 0x000fe2000fffe008 */
[----:B------:R-:W-:Y:S01]  /*22af0*/  SEL R8, R8, RZ, P0 ;  /* 0x000000ff08087207 */ /* 0x000fe20000000000 */
[----:B------:R-:W-:Y:S01]  /*22b00*/  UIADD3.X UR7, URZ, UR29, URZ, UP0, !UPT ;  /* 0x0000001d3f077290 */ /* 0x000fe200087fe43f */
[----:B------:R-:W-:Y:S01]  /*22b10*/  LOP3.LUT R5, R5, R12, RZ, 0x3c, !PT ;  /* 0x0000000c05057212 */ /* 0x000fe200078e3cff */
[----:B------:R-:W-:Y:S01]  /*22b20*/  UIADD3 UR22, UR22, 0x8100, UR11 ;  /* 0x0000810016167890 */ /* 0x000fe2000fffe00b */
[----:B------:R-:W-:Y:S01]  /*22b30*/  UMOV UR20, 0x0 ;  /* 0x0000000000147882 */ /* 0x000fe20000000000 */
[----:B------:R-:W-:Y:S01]  /*22b40*/  UMOV UR21, 0x10000000 ;  /* 0x1000000000157882 */ /* 0x000fe20000000000 */
[----:B------:R-:W-:-:S04]  /*22b50*/  UMOV UR11, UR23 ;  /* 0x00000017000b7c82 */ /* 0x000fc80008000000 */
[----:B------:R0:W-:Y:S02]  /*22b60*/  UTMALDG.3D.MULTICAST [UR8], [UR6], UR19, desc[UR20] ;  /* 0x00001408060073b4 */ /* 0x0001e40008011813 */
[----:B0-----:R-:W-:Y:S01]  /*22b70*/  UMOV UR8, UR22 ;  /* 0x0000001600087c82 */ /* 0x001fe20008000000 */
[----:B------:R-:W-:Y:S02]  /*22b80*/  UMOV UR11, UR26 ;  /* 0x0000001a000b7c82 */ /* 0x000fe40008000000 */
[----:B------:R0:W-:Y:S02]  /*22b90*/  UTMALDG.3D.MULTICAST [UR8], [UR34], UR32, desc[UR20] ;  /* 0x00001408220073b4 */ /* 0x0001e40008011820 */
[----:B0-----:R-:W-:Y:S05]  /*22ba0*/  @P1 BRA `(.L_x_563) ;  /* 0xfffffffc00381947 */ /* 0x001fea000383ffff */
.L_x_560:
[----:B------:R-:W-:Y:S05]  /*22bb0*/  BSYNC B1 ;  /* 0x0000000000017941 */ /* 0x000fea0003800000 */
.L_x_559:
[----:B------:R-:W2:Y:S01]  /*22bc0*/  LDL.LU R16, [R1+0x460] ;  /* 0x0004600001107983 */ /* 0x000ea20000300800 */
[----:B------:R-:W-:Y:S01]  /*22bd0*/  LOP3.LUT P2, RZ, R9, 0xff, RZ, 0xc0, !PT ;  /* 0x000000ff09ff7812 */ /* 0x000fe2000784c0ff */
[----:B------:R-:W-:Y:S01]  /*22be0*/  IMAD.IADD R6, R7, 0x1, R6 ;  /* 0x0000000107067824 */ /* 0x000fe200078e0206 */
[----:B------:R-:W-:Y:S01]  /*22bf0*/  ULDC.64 UR6, c[0x0][0x650] ;  /* 0x0001940000067ab9 */ /* 0x000fe20000000a00 */
[----:B------:R-:W3:Y:S01]  /*22c00*/  LDL.LU R14, [R1+0x464] ;  /* 0x00046400010e7983 */ /* 0x000ee20000300800 */
[----:B------:R-:W-:Y:S01]  /*22c10*/  BSSY B1, `(.L_x_564) ;  /* 0x000006f000017945 */ /* 0x000fe20003800000 */
[----:B------:R-:W-:Y:S01]  /*22c20*/  IMAD.MOV.U32 R5, RZ, RZ, -0x1 ;  /* 0xffffffffff057424 */ /* 0x000fe200078e00ff */
[----:B------:R-:W-:Y:S01]  /*22c30*/  SHF.R.U32.HI R2, RZ, 0x2, R6 ;  /* 0x00000002ff027819 */ /* 0x000fe20000011606 */
[----:B------:R-:W-:Y:S01]  /*22c40*/  IMAD.MOV.U32 R4, RZ, RZ, -0x1 ;  /* 0xffffffffff047424 */ /* 0x000fe200078e00ff */
[----:B------:R-:W-:Y:S01]  /*22c50*/  ISETP.GT.U32.AND P0, PT, R6, 0x3, PT ;  /* 0x000000030600780c */ /* 0x000fe20003f04070 */
[----:B------:R-:W-:Y:S01]  /*22c60*/  IMAD.MOV.U32 R10, RZ, RZ, -0x1 ;  /* 0xffffffffff0a7424 */ /* 0x000fe200078e00ff */
[----:B------:R-:W-:-:S02]  /*22c70*/  LOP3.LUT R2, R2, 0x1, RZ, 0xc0, !PT ;  /* 0x0000000102027812 */ /* 0x000fc400078ec0ff */
[C---:B------:R-:W-:Y:S01]  /*22c80*/  ISETP.LT.U32.AND P0, PT, R7.reuse, 0x4, P0 ;  /* 0x000000040700780c */ /* 0x040fe20000701070 */
[----:B------:R-:W0:Y:S01]  /*22c90*/  @P2 S2R R3, SR_CgaCtaId ;  /* 0x0000000000032919 */ /* 0x000e220000008800 */
[----:B------:R-:W-:Y:S02]  /*22ca0*/  ISETP.NE.U32.AND P1, PT, R2, 0x1, PT ;  /* 0x000000010200780c */ /* 0x000fe40003f25070 */
[----:B------:R-:W-:Y:S02]  /*22cb0*/  @P2 MOV R2, 0x400 ;  /* 0x0000040000022802 */ /* 0x000fe40000000f00 */
[----:B------:R-:W-:Y:S02]  /*22cc0*/  ISETP.GT.U32.AND P1, PT, R7, 0x3, !P1 ;  /* 0x000000030700780c */ /* 0x000fe40004f24070 */
[----:B------:R-:W-:Y:S02]  /*22cd0*/  LOP3.LUT R6, R6, 0x3, RZ, 0xc0, !PT ;  /* 0x0000000306067812 */ /* 0x000fe400078ec0ff */
[----:B------:R-:W-:-:S02]  /*22ce0*/  PRMT R9, RZ, 0x7610, R9 ;  /* 0x00007610ff097816 */ /* 0x000fc40000000009 */
[----:B0-----:R-:W-:Y:S02]  /*22cf0*/  @P2 LEA R2, R3, R2, 0x18 ;  /* 0x0000000203022211 */ /* 0x001fe400078ec0ff */
[----:B------:R-:W-:Y:S02]  /*22d00*/  SEL R3, RZ, 0x1, !P0 ;  /* 0x00000001ff037807 */ /* 0x000fe40004000000 */
[----:B------:R0:W-:Y:S02]  /*22d10*/  @P2 SYNCS.ARRIVE.TRANS64.A1T0 RZ, [R2+URZ+0x58], RZ ;  /* 0x000058ff02ff29a7 */ /* 0x0001e4000810003f */
[----:B0-----:R-:W-:-:S04]  /*22d20*/  SEL R2, RZ, 0x1, !P1 ;  /* 0x00000001ff027807 */ /* 0x001fc80004800000 */
[----:B------:R-:W-:Y:S02]  /*22d30*/  LOP3.LUT R0, R2, R0, R3, 0x96, !PT ;  /* 0x0000000002007212 */ /* 0x000fe400078e9603 */
[----:B------:R-:W-:Y:S02]  /*22d40*/  PRMT R2, RZ, 0x7610, R2 ;  /* 0x00007610ff027816 */ /* 0x000fe40000000002 */
[----:B---3--:R-:W-:-:S04]  /*22d50*/  IADD3 R14, P0, R14, UR24, RZ ;  /* 0x000000180e0e7c10 */ /* 0x008fc8000ff1e0ff */
[----:B--2---:R-:W-:Y:S01]  /*22d60*/  IADD3.X R16, R16, UR17, RZ, P0, !PT ;  /* 0x0000001110107c10 */ /* 0x004fe200087fe4ff */
[----:B------:R0:W-:Y:S01]  /*22d70*/  STL [R1+0x464], R14 ;  /* 0x0004640e01007387 */ /* 0x0001e20000100800 */
[----:B------:R-:W-:-:S03]  /*22d80*/  ISETP.GE.U32.AND P0, PT, R14, UR6, PT ;  /* 0x000000060e007c0c */ /* 0x000fc6000bf06070 */
[----:B------:R0:W-:Y:S01]  /*22d90*/  STL [R1+0x460], R16 ;  /* 0x0004601001007387 */ /* 0x0001e20000100800 */
[----:B------:R-:W-:-:S13]  /*22da0*/  ISETP.GE.U32.AND.EX P0, PT, R16, UR7, PT, P0 ;  /* 0x0000000710007c0c */ /* 0x000fda000bf06100 */
[----:B0-----:R-:W-:Y:S05]  /*22db0*/  @P0 BRA `(.L_x_565) ;  /* 0x0000000400500947 */ /* 0x001fea0003800000 */
[----:B------:R-:W0:Y:S01]  /*22dc0*/  S2R R8, SR_CTAID.X ;  /* 0x0000000000087919 */ /* 0x000e220000002500 */
[----:B------:R-:W-:Y:S01]  /*22dd0*/  ULDC UR6, c[0x0][0x150] ;  /* 0x0000540000067ab9 */ /* 0x000fe20000000800 */
[----:B------:R-:W1:Y:S01]  /*22de0*/  LDC R3, c[0x0][0x144] ;  /* 0x00005100ff037b82 */ /* 0x000e620000000800 */
[----:B------:R-:W-:Y:S01]  /*22df0*/  ULDC UR9, c[0x0][0x630] ;  /* 0x00018c0000097ab9 */ /* 0x000fe20000000800 */
[----:B------:R-:W2:Y:S06]  /*22e00*/  S2R R5, SR_CTAID.Y ;  /* 0x0000000000057919 */ /* 0x000eac0000002600 */
[----:B------:R-:W3:Y:S01]  /*22e10*/  LDC R12, c[0x0][0x148] ;  /* 0x00005200ff0c7b82 */ /* 0x000ee20000000800 */
[----:B0-----:R-:W-:-:S02]  /*22e20*/  I2FP.F32.U32 R2, R8 ;  /* 0x0000000800027245 */ /* 0x001fc40000201000 */
[----:B--2---:R-:W-:-:S03]  /*22e30*/  I2FP.F32.U32 R4, R5 ;  /* 0x0000000500047245 */ /* 0x004fc60000201000 */
[----:B------:R-:W-:Y:S01]  /*22e40*/  FMUL R2, R2, UR6 ;  /* 0x0000000602027c20 */ /* 0x000fe20008400000 */
[----:B------:R-:W-:Y:S02]  /*22e50*/  ULDC UR6, c[0x0][0x154] ;  /* 0x0000550000067ab9 */ /* 0x000fe40000000800 */
[----:B------:R-:W-:Y:S01]  /*22e60*/  FMUL R10, R4, UR6 ;  /* 0x00000006040a7c20 */ /* 0x000fe20008400000 */
[----:B------:R-:W-:Y:S02]  /*22e70*/  ULDC.64 UR6, c[0x0][0x628] ;  /* 0x00018a0000067ab9 */ /* 0x000fe40000000a00 */
[----:B------:R-:W0:Y:S01]  /*22e80*/  F2I.U32.TRUNC.NTZ R2, R2 ;  /* 0x0000000200027305 */ /* 0x000e22000020f000 */
[----:B------:R-:W-:-:S04]  /*22e90*/  ISETP.NE.U32.AND P0, PT, RZ, UR6, PT ;  /* 0x00000006ff007c0c */ /* 0x000fc8000bf05070 */
[----:B------:R-:W-:-:S03]  /*22ea0*/  ISETP.NE.AND.EX P0, PT, RZ, UR7, PT, P0 ;  /* 0x00000007ff007c0c */ /* 0x000fc6000bf05300 */
[----:B------:R-:W2:Y:S01]  /*22eb0*/  F2I.U32.TRUNC.NTZ R10, R10 ;  /* 0x0000000a000a7305 */ /* 0x000ea2000020f000 */
[----:B0-----:R-:W-:Y:S02]  /*22ec0*/  IMAD.MOV R4, RZ, RZ, -R2 ;  /* 0x000000ffff047224 */ /* 0x001fe400078e0a02 */
[----:B------:R-:W-:Y:S02]  /*22ed0*/  IMAD.MOV.U32 R2, RZ, RZ, R14 ;  /* 0x000000ffff027224 */ /* 0x000fe400078e000e */
[----:B-1----:R-:W-:Y:S02]  /*22ee0*/  IMAD R8, R3, R4, R8 ;  /* 0x0000000403087224 */ /* 0x002fe400078e0208 */
[----:B--2---:R-:W-:-:S04]  /*22ef0*/  IMAD.MOV R3, RZ, RZ, -R10 ;  /* 0x000000ffff037224 */ /* 0x004fc800078e0a0a */
[----:B---3--:R-:W-:Y:S02]  /*22f00*/  @P4 IMAD R8, R12, R3, R5 ;  /* 0x000000030c084224 */ /* 0x008fe400078e0205 */
[----:B------:R-:W-:Y:S01]  /*22f10*/  IMAD.MOV.U32 R3, RZ, RZ, R16 ;  /* 0x000000ffff037224 */ /* 0x000fe200078e0010 */
[----:B------:R-:W-:Y:S06]  /*22f20*/  @!P0 BRA `(.L_x_566) ;  /* 0x0000000000288947 */ /* 0x000fec0003800000 */
[----:B------:R-:W-:Y:S02]  /*22f30*/  ULDC UR8, c[0x0][0x634] ;  /* 0x00018d0000087ab9 */ /* 0x000fe40000000800 */
[----:B------:R-:W-:-:S05]  /*22f40*/  IADD3 R3, P0, R14, UR8, RZ ;  /* 0x000000080e037c10 */ /* 0x000fca000ff1e0ff */
[----:B------:R-:W-:-:S04]  /*22f50*/  IMAD.X R11, RZ, RZ, R16, P0 ;  /* 0x000000ffff0b7224 */ /* 0x000fc800000e0610 */
[----:B------:R-:W-:-:S04]  /*22f60*/  IMAD.WIDE.U32 R4, R11, UR6, RZ ;  /* 0x000000060b047c25 */ /* 0x000fc8000f8e00ff */
[----:B------:R-:W-:-:S04]  /*22f70*/  IMAD.WIDE.U32 R4, P0, R3, UR7, R4 ;  /* 0x0000000703047c25 */ /* 0x000fc8000f800004 */
[----:B------:R-:W-:-:S04]  /*22f80*/  IMAD.WIDE.U32 R2, R3, UR6, RZ ;  /* 0x0000000603027c25 */ /* 0x000fc8000f8e00ff */
[----:B------:R-:W-:Y:S01]  /*22f90*/  IMAD.MOV.U32 R2, RZ, RZ, R5 ;  /* 0x000000ffff027224 */ /* 0x000fe200078e0005 */
[----:B------:R-:W-:Y:S01]  /*22fa0*/  IADD3 RZ, P1, R3, R4, RZ ;  /* 0x0000000403ff7210 */ /* 0x000fe20007f3e0ff */
[----:B------:R-:W-:-:S04]  /*22fb0*/  IMAD.X R3, RZ, RZ, RZ, P0 ;  /* 0x000000ffff037224 */ /* 0x000fc800000e06ff */
[----:B------:R-:W-:-:S08]  /*22fc0*/  IMAD.WIDE.U32.X R2, R11, UR7, R2, P1 ;  /* 0x000000070b027c25 */ /* 0x000fd000088e0402 */
.L_x_566:
[--C-:B------:R-:W-:Y:S01]  /*22fd0*/  SHF.R.U64 R10, R2, UR9, R3.reuse ;  /* 0x00000009020a7c19 */ /* 0x100fe20008001203 */
[----:B------:R-:W-:Y:S01]  /*22fe0*/  ULDC.64 UR6, c[0x0][0x620] ;  /* 0x0001880000067ab9 */ /* 0x000fe20000000a00 */
[----:B------:R-:W-:Y:S01]  /*22ff0*/  SHF.R.U32.HI R2, RZ, UR9, R3 ;  /* 0x00000009ff027c19 */ /* 0x000fe20008011603 */
[----:B------:R-:W-:Y:S01]  /*23000*/  IMAD.MOV.U32 R3, RZ, RZ, R16 ;  /* 0x000000ffff037224 */ /* 0x000fe200078e0010 */
[----:B------:R-:W-:Y:S01]  /*23010*/  IADD3 R11, P0, RZ, -R10, RZ ;  /* 0x8000000aff0b7210 */ /* 0x000fe20007f1e0ff */
[----:B------:R-:W-:-:S04]  /*23020*/  ULDC.64 UR8, c[0x0][0x640] ;  /* 0x0001900000087ab9 */ /* 0x000fc80000000a00 */
[----:B------:R-:W-:Y:S01]  /*23030*/  IMAD.X R2, RZ, RZ, ~R2, P0 ;  /* 0x000000ffff027224 */ /* 0x000fe200000e0e02 */
[----:B------:R-:W-:-:S03]  /*23040*/  ISETP.NE.U32.AND P0, PT, RZ, UR8, PT ;  /* 0x00000008ff007c0c */ /* 0x000fc6000bf05070 */
[----:B------:R-:W-:Y:S01]  /*23050*/  IMAD R2, R2, UR6, RZ ;  /* 0x0000000602027c24 */ /* 0x000fe2000f8e02ff */
[----:B------:R-:W-:-:S03]  /*23060*/  ISETP.NE.AND.EX P0, PT, RZ, UR9, PT, P0 ;  /* 0x00000009ff007c0c */ /* 0x000fc6000bf05300 */
[----:B------:R-:W-:Y:S02]  /*23070*/  IMAD R5, R11, UR7, R2 ;  /* 0x000000070b057c24 */ /* 0x000fe4000f8e0202 */
[----:B------:R-:W-:-:S04]  /*23080*/  IMAD.MOV.U32 R2, RZ, RZ, R14 ;  /* 0x000000ffff027224 */ /* 0x000fc800078e000e */
[----:B------:R-:W-:Y:S01]  /*23090*/  IMAD.WIDE.U32 R2, R11, UR6, R2 ;  /* 0x000000060b027c25 */ /* 0x000fe2000f8e0002 */
[----:B------:R-:W-:-:S03]  /*230a0*/  ULDC UR6, c[0x0][0x618] ;  /* 0x0001860000067ab9 */ /* 0x000fc60000000800 */
[----:B------:R-:W-:-:S05]  /*230b0*/  IMAD.IADD R3, R3, 0x1, R5 ;  /* 0x0000000103037824 */ /* 0x000fca00078e0205 */
[--C-:B------:R-:W-:Y:S02]  /*230c0*/  SHF.R.U64 R11, R2, UR6, R3.reuse ;  /* 0x00000006020b7c19 */ /* 0x100fe40008001203 */
[----:B------:R-:W-:Y:S01]  /*230d0*/  SHF.R.U32.HI R2, RZ, UR6, R3 ;  /* 0x00000006ff027c19 */ /* 0x000fe20008011603 */
[----:B------:R-:W-:-:S03]  /*230e0*/  ULDC UR6, c[0x0][0x608] ;  /* 0x0001820000067ab9 */ /* 0x000fc60000000800 */
[--C-:B------:R-:W-:Y:S02]  /*230f0*/  SHF.R.U64 R12, R11, UR6, R2.reuse ;  /* 0x000000060b0c7c19 */ /* 0x100fe40008001202 */
[----:B------:R-:W-:Y:S01]  /*23100*/  SHF.R.U32.HI R3, RZ, UR6, R2 ;  /* 0x00000006ff037c19 */ /* 0x000fe20008011602 */
[----:B------:R-:W-:-:S03]  /*23110*/  ULDC UR6, c[0x0][0x658] ;  /* 0x0001960000067ab9 */ /* 0x000fc60000000800 */
[--C-:B------:R-:W-:Y:S02]  /*23120*/  SHF.R.U64 R13, R12, UR6, R3.reuse ;  /* 0x000000060c0d7c19 */ /* 0x100fe40008001203 */
[----:B------:R-:W-:-:S03]  /*23130*/  SHF.R.U32.HI R14, RZ, UR6, R3 ;  /* 0x00000006ff0e7c19 */ /* 0x000fc60008011603 */
[----:B------:R-:W-:Y:S02]  /*23140*/  IMAD.MOV.U32 R2, RZ, RZ, R13 ;  /* 0x000000ffff027224 */ /* 0x000fe400078e000d */
        /* <DEDUP_REMOVED lines=12> */
.L_x_567:
[----:B------:R-:W-:Y:S01]  /*23210*/  ULDC UR6, c[0x0][0x648] ;  /* 0x0001920000067ab9 */ /* 0x000fe20000000800 */
[----:B------:R-:W-:Y:S02]  /*23220*/  LOP3.LUT R12, R12, UR15, RZ, 0xc0, !PT ;  /* 0x0000000f0c0c7c12 */ /* 0x000fe4000f8ec0ff */
[----:B------:R-:W-:Y:S01]  /*23230*/  SHF.R.U64 R3, R2, UR6, R3 ;  /* 0x0000000602037c19 */ /* 0x000fe20008001203 */
[----:B------:R-:W-:-:S04]  /*23240*/  ULDC UR6, c[0x0][0x638] ;  /* 0x00018e0000067ab9 */ /* 0x000fc80000000800 */
[----:B------:R-:W-:Y:S02]  /*23250*/  IMAD.MOV R2, RZ, RZ, -R3 ;  /* 0x000000ffff027224 */ /* 0x000fe400078e0a03 */
[----:B------:R-:W-:Y:S02]  /*23260*/  IMAD R5, R3, UR5, R12 ;  /* 0x0000000503057c24 */ /* 0x000fe4000f8e020c */
[----:B------:R-:W-:Y:S01]  /*23270*/  IMAD R13, R2, UR6, R13 ;  /* 0x00000006020d7c24 */ /* 0x000fe2000f8e020d */
[----:B------:R-:W-:Y:S01]  /*23280*/  ULDC UR6, c[0x0][0x610] ;  /* 0x0001840000067ab9 */ /* 0x000fe20000000800 */
[----:B------:R-:W-:Y:S01]  /*23290*/  LOP3.LUT R2, R11, UR4, RZ, 0xc0, !PT ;  /* 0x000000040b027c12 */ /* 0x000fe2000f8ec0ff */
[----:B------:R-:W-:Y:S01]  /*232a0*/  IMAD R8, R5, UR6, R8 ;  /* 0x0000000605087c24 */ /* 0x000fe2000f8e0208 */
[----:B------:R-:W-:-:S03]  /*232b0*/  ULDC UR6, c[0x0][0x600] ;  /* 0x0001800000067ab9 */ /* 0x000fc60000000800 */
[----:B------:R-:W-:Y:S02]  /*232c0*/  IMAD R13, R13, UR6, R2 ;  /* 0x000000060d0d7c24 */ /* 0x000fe4000f8e0202 */
[----:B------:R-:W-:-:S03]  /*232d0*/  IMAD.MOV.U32 R2, RZ, RZ, 0x1 ;  /* 0x00000001ff027424 */ /* 0x000fc600078e00ff */
[----:B------:R-:W-:Y:S02]  /*232e0*/  SEL R4, R13, R8, !P4 ;  /* 0x000000080d047207 */ /* 0x000fe40006000000 */
[----:B------:R-:W-:-:S07]  /*232f0*/  SEL R5, R8, R13, !P4 ;  /* 0x0000000d08057207 */ /* 0x000fce0006000000 */
.L_x_565:
[----:B------:R-:W-:Y:S05]  /*23300*/  BSYNC B1 ;  /* 0x0000000000017941 */ /* 0x000fea0003800000 */
.L_x_564:
[----:B------:R-:W-:-:S13]  /*23310*/  LOP3.LUT P0, RZ, R2, 0xff, RZ, 0xc0, !PT ;  /* 0x000000ff02ff7812 */ /* 0x000fda000780c0ff */
[----:B------:R-:W-:Y:S05]  /*23320*/  @P0 BRA `(.L_x_568) ;  /* 0xfffffff400200947 */ /* 0x000fea000383ffff */
[----:B------:R-:W-:Y:S05]  /*23330*/  BSYNC B0 ;  /* 0x0000000000007941 */ /* 0x000fea0003800000 */
.L_x_557:
[----:B------:R-:W-:-:S03]  /*23340*/  UMOV UR6, 0xffffffff ;  /* 0xffffffff00067882 */ /* 0x000fc60000000000 */
[----:B------:R-:W-:Y:S05]  /*23350*/  BRA.DIV UR6, `(.L_x_569) ;  /* 0x0000000606287947 */ /* 0x000fea000b800000 */
[----:B------:R-:W-:-:S13]  /*23360*/  ELECT P0, URZ, PT ;  /* 0x00000000003f782f */ /* 0x000fda0003800000 */
.L_x_583:
[----:B------:R-:W-:Y:S04]  /*23370*/  BSSY B0, `(.L_x_570) ;  /* 0x000002c000007945 */ /* 0x000fe80003800000 */
[----:B------:R-:W-:Y:S05]  /*23380*/  @!P0 BRA `(.L_x_571) ;  /* 0x0000000000a88947 */ /* 0x000fea0003800000 */
[----:B------:R-:W-:-:S04]  /*23390*/  ULOP3.LUT UR6, UR13, 0x2, URZ, 0xfc, !UPT ;  /* 0x000000020d067892 */ /* 0x000fc8000f8efc3f */
[----:B------:R-:W-:-:S06]  /*233a0*/  UISETP.NE.AND UP0, UPT, UR6, 0x3, UPT ;  /* 0x000000030600788c */ /* 0x000fcc000bf05270 */
[----:B------:R-:W-:-:S13]  /*233b0*/  PLOP3.LUT P0, PT, PT, PT, UP0, 0x80, 0x0 ;  /* 0x000000000000781c */ /* 0x000fda0003f0f008 */
[----:B------:R-:W-:Y:S05]  /*233c0*/  @!P0 BRA `(.L_x_572) ;  /* 0x0000000000048947 */ /* 0x000fea0003800000 */
[----:B------:R-:W-:Y:S01]  /*233d0*/  BPT.TRAP 0x1 ;  /* 0x000000040000795c */ /* 0x000fe20000300000 */
.L_x_572:
[----:B------:R-:W0:Y:S01]  /*233e0*/  S2R R3, SR_CgaCtaId ;  /* 0x0000000000037919 */ /* 0x000e220000008800 */
[----:B------:R-:W-:-:S04]  /*233f0*/  MOV R2, 0x400 ;  /* 0x0000040000027802 */ /* 0x000fc80000000f00 */
[----:B0-----:R-:W-:Y:S02]  /*23400*/  LEA R3, R3, R2, 0x18 ;  /* 0x0000000203037211 */ /* 0x001fe400078ec0ff */
[----:B------:R-:W-:-:S03]  /*23410*/  SHF.L.U32 R2, R0, 0x1f, RZ ;  /* 0x0000001f00027819 */ /* 0x000fc600000006ff */
[----:B------:R-:W-:-:S04]  /*23420*/  VIADD R3, R3, 0x20 ;  /* 0x0000002003037836 */ /* 0x000fc80000000000 */
[----:B------:R-:W-:-:S04]  /*23430*/  IMAD R5, R6, 0x8, R3 ;  /* 0x0000000806057824 */ /* 0x000fc800078e0203 */
[----:B------:R-:W0:Y:S02]  /*23440*/  SYNCS.PHASECHK.TRANS64.TRYWAIT P0, [R5+URZ], R2 ;  /* 0x00000002050075a7 */ /* 0x000e24000800017f */
[----:B0-----:R-:W-:Y:S05]  /*23450*/  @!P0 BRA `(.L_x_573) ;  /* 0x0000000400088947 */ /* 0x001fea0003800000 */
.L_x_584:
[----:B------:R-:W-:-:S05]  /*23460*/  VIADD R6, R6, 0x1 ;  /* 0x0000000106067836 */ /* 0x000fca0000000000 */
[----:B------:R-:W-:-:S04]  /*23470*/  ISETP.NE.AND P0, PT, R6, 0x4, PT ;  /* 0x000000040600780c */ /* 0x000fc80003f05270 */
[----:B0-----:R-:W-:Y:S02]  /*23480*/  SEL R5, RZ, 0x1, P0 ;  /* 0x00000001ff057807 */ /* 0x001fe40000000000 */
[----:B------:R-:W-:Y:S02]  /*23490*/  SEL R6, R6, RZ, P0 ;  /* 0x000000ff06067207 */ /* 0x000fe40000000000 */
[----:B------:R-:W-:-:S03]  /*234a0*/  LOP3.LUT R5, R0, R5, RZ, 0x3c, !PT ;  /* 0x0000000500057212 */ /* 0x000fc600078e3cff */
[----:B------:R-:W-:Y:S01]  /*234b0*/  IMAD R7, R6, 0x8, R3 ;  /* 0x0000000806077824 */ /* 0x000fe200078e0203 */
[----:B------:R-:W-:-:S04]  /*234c0*/  SHF.L.U32 R0, R5, 0x1f, RZ ;  /* 0x0000001f05007819 */ /* 0x000fc800000006ff */
[----:B------:R-:W0:Y:S02]  /*234d0*/  SYNCS.PHASECHK.TRANS64.TRYWAIT P0, [R7+URZ], R0 ;  /* 0x00000000070075a7 */ /* 0x000e24000800017f */
[----:B0-----:R-:W-:Y:S05]  /*234e0*/  @!P0 BRA `(.L_x_574) ;  /* 0x0000000000f88947 */ /* 0x001fea0003800000 */
.L_x_585:
[----:B0-----:R-:W-:-:S05]  /*234f0*/  VIADD R0, R6, 0x1 ;  /* 0x0000000106007836 */ /* 0x001fca0000000000 */
[----:B------:R-:W-:-:S04]  /*23500*/  ISETP.NE.AND P0, PT, R0, 0x4, PT ;  /* 0x000000040000780c */ /* 0x000fc80003f05270 */
[----:B------:R-:W-:Y:S02]  /*23510*/  SEL R2, RZ, 0x1, P0 ;  /* 0x00000001ff027807 */ /* 0x000fe40000000000 */
[----:B------:R-:W-:Y:S02]  /*23520*/  SEL R4, R0, RZ, P0 ;  /* 0x000000ff00047207 */ /* 0x000fe40000000000 */
[----:B------:R-:W-:-:S03]  /*23530*/  LOP3.LUT R5, R5, R2, RZ, 0x3c, !PT ;  /* 0x0000000205057212 */ /* 0x000fc600078e3cff */
[----:B------:R-:W-:Y:S01]  /*23540*/  IMAD R7, R4, 0x8, R3 ;  /* 0x0000000804077824 */ /* 0x000fe200078e0203 */
[----:B------:R-:W-:-:S04]  /*23550*/  SHF.L.U32 R0, R5, 0x1f, RZ ;  /* 0x0000001f05007819 */ /* 0x000fc800000006ff */
[----:B------:R-:W0:Y:S02]  /*23560*/  SYNCS.PHASECHK.TRANS64.TRYWAIT P0, [R7+URZ], R0 ;  /* 0x00000000070075a7 */ /* 0x000e24000800017f */
[----:B0-----:R-:W-:Y:S05]  /*23570*/  @!P0 BRA `(.L_x_575) ;  /* 0x0000000000e88947 */ /* 0x001fea0003800000 */
.L_x_586:
[----:B0-----:R-:W-:-:S05]  /*23580*/  VIADD R0, R4, 0x1 ;  /* 0x0000000104007836 */ /* 0x001fca0000000000 */
[----:B------:R-:W-:-:S04]  /*23590*/  ISETP.NE.AND P0, PT, R0, 0x4, PT ;  /* 0x000000040000780c */ /* 0x000fc80003f05270 */
[----:B------:R-:W-:Y:S02]  /*235a0*/  SEL R2, RZ, 0x1, P0 ;  /* 0x00000001ff027807 */ /* 0x000fe40000000000 */
[----:B------:R-:W-:Y:S02]  /*235b0*/  SEL R0, R0, RZ, P0 ;  /* 0x000000ff00007207 */ /* 0x000fe40000000000 */
[----:B------:R-:W-:-:S03]  /*235c0*/  LOP3.LUT R2, R5, R2, RZ, 0x3c, !PT ;  /* 0x0000000205027212 */ /* 0x000fc600078e3cff */
[----:B------:R-:W-:Y:S01]  /*235d0*/  IMAD R3, R0, 0x8, R3 ;  /* 0x0000000800037824 */ /* 0x000fe200078e0203 */
[----:B------:R-:W-:-:S07]  /*235e0*/  SHF.L.U32 R0, R2, 0x1f, RZ ;  /* 0x0000001f02007819 */ /* 0x000fce00000006ff */
.L_x_576:
[----:B0-----:R0:W1:Y:S02]  /*235f0*/  SYNCS.PHASECHK.TRANS64.TRYWAIT P0, [R3+URZ], R0 ;  /* 0x00000000030075a7 */ /* 0x001064000800017f */
[----:B-1----:R-:W-:Y:S05]  /*23600*/  @!P0 NANOSLEEP.SYNCS 0x989680 ;  /* 0x009896800000895d */ /* 0x002fea0003900000 */
[----:B------:R-:W1:Y:S02]  /*23610*/  @!P0 SYNCS.PHASECHK.TRANS64 P0, [R3+URZ], R0 ;  /* 0x00000000030085a7 */ /* 0x000e64000800007f */
[----:B-1----:R-:W-:Y:S05]  /*23620*/  @!P0 BRA `(.L_x_576) ;  /* 0xfffffffc00f08947 */ /* 0x002fea000383ffff */
.L_x_571:
[----:B------:R-:W-:Y:S05]  /*23630*/  BSYNC B0 ;  /* 0x0000000000007941 */ /* 0x000fea0003800000 */
.L_x_570:
[----:B------:R-:W-:Y:S05]  /*23640*/  EXIT ;  /* 0x000000000000794d */ /* 0x000fea0003800000 */
.L_x_21:
[----:B--2---:R-:W-:-:S04]  /*23650*/  IMAD.U32 R3, RZ, RZ, UR7 ;  /* 0x00000007ff037e24 */ /* 0x004fc8000f8e00ff */
[----:B------:R2:W4:Y:S03]  /*23660*/  SYNCS.PHASECHK.TRANS64.TRYWAIT P0, [R3+URZ], R0 ;  /* 0x00000000030075a7 */ /* 0x000526000800017f */
[----:B----4-:R-:W-:Y:S05]  /*23670*/  @!P0 NANOSLEEP.SYNCS 0x989680 ;  /* 0x009896800000895d */ /* 0x010fea0003900000 */
[----:B------:R-:W4:Y:S02]  /*23680*/  @!P0 SYNCS.PHASECHK.TRANS64 P0, [R3+URZ], R0 ;  /* 0x00000000030085a7 */ /* 0x000f24000800007f */
[----:B----4-:R-:W-:Y:S05]  /*23690*/  @!P0 BRA `(.L_x_21) ;  /* 0xfffffffc00ec8947 */ /* 0x010fea000383ffff */
[----:B------:R-:W-:Y:S05]  /*236a0*/  BRA `(.L_x_20) ;  /* 0xfffffdf400d87947 */ /* 0x000fea000383ffff */
.L_x_27:
[----:B-----5:R4:W-:Y:S02]  /*236b0*/  STL [R1+0x478], R0 ;  /* 0x0004780001007387 */ /* 0x0209e40000100800 */
[----:B----4-:R-:W-:-:S04]  /*236c0*/  IMAD.U32 R0, RZ, RZ, UR9 ;  /* 0x00000009ff007e24 */ /* 0x010fc8000f8e00ff */
[----:B------:R4:W0:Y:S03]  /*236d0*/  SYNCS.PHASECHK.TRANS64.TRYWAIT P0, [R0+URZ], R3 ;  /* 0x00000003000075a7 */ /* 0x000826000800017f */
[----:B0-----:R-:W-:Y:S05]  /*236e0*/  @!P0 NANOSLEEP.SYNCS 0x989680 ;  /* 0x009896800000895d */ /* 0x001fea0003900000 */
[----:B------:R4:W0:Y:S02]  /*236f0*/  @!P0 SYNCS.PHASECHK.TRANS64 P0, [R0+URZ], R3 ;  /* 0x00000003000085a7 */ /* 0x000824000800007f */
[----:B----4-:R4:W5:Y:S02]  /*23700*/  LDL.LU R0, [R1+0x478] ;  /* 0x0004780001007983 */ /* 0x0109640000300800 */
[----:B0---4-:R-:W-:Y:S05]  /*23710*/  @!P0 BRA `(.L_x_27) ;  /* 0xfffffffc00e48947 */ /* 0x011fea000383ffff */
[----:B------:R-:W-:Y:S05]  /*23720*/  BRA `(.L_x_26) ;  /* 0xfffffe2c00b87947 */ /* 0x000fea000383ffff */
.L_x_558:
[----:B------:R-:W-:Y:S01]  /*23730*/  BSSY B1, `(.L_x_577) ;  /* 0x0000006000017945 */ /* 0x000fe20003800000 */
[----:B------:R-:W-:-:S07]  /*23740*/  IMAD.MOV.U32 R2, RZ, RZ, -0x1 ;  /* 0xffffffffff027424 */ /* 0x000fce00078e00ff */
[----:B------:R-:W-:Y:S05]  /*23750*/  WARPSYNC.COLLECTIVE R2, `(.L_x_578) ;  /* 0x00000000020c7348 */ /* 0x000fea0003c00000 */
[----:B------:R-:W-:Y:S02]  /*23760*/  ELECT P0, UR62, PT ;  /* 0x00000000003e782f */ /* 0x000fe40003800000 */
[----:B------:R-:W-:Y:S01]  /*23770*/  MOV R2, UR62 ;  /* 0x0000003e00027c02 */ /* 0x000fe20008000f00 */
[----:B------:R-:W-:Y:S10]  /*23780*/  ENDCOLLECTIVE ;  /* 0x000000000000791b */ /* 0x000ff40003800000 */
.L_x_578:
[----:B------:R-:W-:Y:S05]  /*23790*/  BSYNC B1 ;  /* 0x0000000000017941 */ /* 0x000fea0003800000 */
.L_x_577:
[----:B------:R-:W-:Y:S05]  /*237a0*/  BRA `(.L_x_579) ;  /* 0xfffffff0000c7947 */ /* 0x000fea000383ffff */
.L_x_561:
[----:B0-----:R0:W1:Y:S02]  /*237b0*/  SYNCS.PHASECHK.TRANS64.TRYWAIT P0, [R12+URZ+0x20], R11 ;  /* 0x0000200b0c0075a7 */ /* 0x001064000800017f */
[----:B-1----:R-:W-:Y:S05]  /*237c0*/  @!P0 NANOSLEEP.SYNCS 0x989680 ;  /* 0x009896800000895d */ /* 0x002fea0003900000 */
[----:B------:R-:W1:Y:S02]  /*237d0*/  @!P0 SYNCS.PHASECHK.TRANS64 P0, [R12+URZ+0x20], R11 ;  /* 0x0000200b0c0085a7 */ /* 0x000e64000800007f */
[----:B-1----:R-:W-:Y:S05]  /*237e0*/  @!P0 BRA `(.L_x_561) ;  /* 0xfffffffc00f08947 */ /* 0x002fea000383ffff */
[----:B------:R-:W-:Y:S05]  /*237f0*/  BRA `(.L_x_580) ;  /* 0xfffffff000487947 */ /* 0x000fea000383ffff */
.L_x_569:
[----:B------:R-:W-:Y:S01]  /*23800*/  BSSY B0, `(.L_x_581) ;  /* 0x0000006000007945 */ /* 0x000fe20003800000 */
[----:B------:R-:W-:-:S07]  /*23810*/  IMAD.MOV.U32 R2, RZ, RZ, -0x1 ;  /* 0xffffffffff027424 */ /* 0x000fce00078e00ff */
[----:B------:R-:W-:Y:S05]  /*23820*/  WARPSYNC.COLLECTIVE R2, `(.L_x_582) ;  /* 0x00000000020c7348 */ /* 0x000fea0003c00000 */
[----:B------:R-:W-:Y:S02]  /*23830*/  ELECT P0, UR62, PT ;  /* 0x00000000003e782f */ /* 0x000fe40003800000 */
[----:B------:R-:W-:Y:S01]  /*23840*/  MOV R2, UR62 ;  /* 0x0000003e00027c02 */ /* 0x000fe20008000f00 */
[----:B------:R-:W-:Y:S10]  /*23850*/  ENDCOLLECTIVE ;  /* 0x000000000000791b */ /* 0x000ff40003800000 */
.L_x_582:
[----:B------:R-:W-:Y:S05]  /*23860*/  BSYNC B0 ;  /* 0x0000000000007941 */ /* 0x000fea0003800000 */
.L_x_581:
[----:B------:R-:W-:Y:S05]  /*23870*/  BRA `(.L_x_583) ;  /* 0xfffffff800bc7947 */ /* 0x000fea000383ffff */
.L_x_573:
[----:B0-----:R0:W1:Y:S02]  /*23880*/  SYNCS.PHASECHK.TRANS64.TRYWAIT P0, [R5+URZ], R2 ;  /* 0x00000002050075a7 */ /* 0x001064000800017f */
[----:B-1----:R-:W-:Y:S05]  /*23890*/  @!P0 NANOSLEEP.SYNCS 0x989680 ;  /* 0x009896800000895d */ /* 0x002fea0003900000 */
[----:B------:R-:W1:Y:S02]  /*238a0*/  @!P0 SYNCS.PHASECHK.TRANS64 P0, [R5+URZ], R2 ;  /* 0x00000002050085a7 */ /* 0x000e64000800007f */
[----:B-1----:R-:W-:Y:S05]  /*238b0*/  @!P0 BRA `(.L_x_573) ;  /* 0xfffffffc00f08947 */ /* 0x002fea000383ffff */
[----:B------:R-:W-:Y:S05]  /*238c0*/  BRA `(.L_x_584) ;  /* 0xfffffff800e47947 */ /* 0x000fea000383ffff */
.L_x_574:
[----:B0-----:R0:W1:Y:S02]  /*238d0*/  SYNCS.PHASECHK.TRANS64.TRYWAIT P0, [R7+URZ], R0 ;  /* 0x00000000070075a7 */ /* 0x001064000800017f */
[----:B-1----:R-:W-:Y:S05]  /*238e0*/  @!P0 NANOSLEEP.SYNCS 0x989680 ;  /* 0x009896800000895d */ /* 0x002fea0003900000 */
[----:B------:R-:W1:Y:S02]  /*238f0*/  @!P0 SYNCS.PHASECHK.TRANS64 P0, [R7+URZ], R0 ;  /* 0x00000000070085a7 */ /* 0x000e64000800007f */
[----:B-1----:R-:W-:Y:S05]  /*23900*/  @!P0 BRA `(.L_x_574) ;  /* 0xfffffffc00f08947 */ /* 0x002fea000383ffff */
[----:B------:R-:W-:Y:S05]  /*23910*/  BRA `(.L_x_585) ;  /* 0xfffffff800f47947 */ /* 0x000fea000383ffff */
.L_x_575:
[----:B0-----:R0:W1:Y:S02]  /*23920*/  SYNCS.PHASECHK.TRANS64.TRYWAIT P0, [R7+URZ], R0 ;  /* 0x00000000070075a7 */ /* 0x001064000800017f */
[----:B-1----:R-:W-:Y:S05]  /*23930*/  @!P0 NANOSLEEP.SYNCS 0x989680 ;  /* 0x009896800000895d */ /* 0x002fea0003900000 */
[----:B------:R-:W1:Y:S02]  /*23940*/  @!P0 SYNCS.PHASECHK.TRANS64 P0, [R7+URZ], R0 ;  /* 0x00000000070085a7 */ /* 0x000e64000800007f */
[----:B-1----:R-:W-:Y:S05]  /*23950*/  @!P0 BRA `(.L_x_575) ;  /* 0xfffffffc00f08947 */ /* 0x002fea000383ffff */
[----:B------:R-:W-:Y:S05]  /*23960*/  BRA `(.L_x_586) ;  /* 0xfffffffc00047947 */ /* 0x000fea000383ffff */
.L_x_587:
[----:B------:R-:W-:-:S00]  /*23970*/  BRA `(.L_x_587) ;  /* 0xfffffffc00fc7947 */ /* 0x000fc0000383ffff */
[----:B------:R-:W-:-:S00]  /*23980*/  NOP ;  /* 0x0000000000007918 */ /* 0x000fc00000000000 */
[----:B------:R-:W-:-:S00]  /*23990*/  NOP ;  /* 0x0000000000007918 */ /* 0x000fc00000000000 */
[----:B------:R-:W-:-:S00]  /*239a0*/  NOP ;  /* 0x0000000000007918 */ /* 0x000fc00000000000 */
[----:B------:R-:W-:-:S00]  /*239b0*/  NOP ;  /* 0x0000000000007918 */ /* 0x000fc00000000000 */
[----:B------:R-:W-:-:S00]  /*239c0*/  NOP ;  /* 0x0000000000007918 */ /* 0x000fc00000000000 */
[----:B------:R-:W-:-:S00]  /*239d0*/  NOP ;  /* 0x0000000000007918 */ /* 0x000fc00000000000 */
[----:B------:R-:W-:-:S00]  /*239e0*/  NOP ;  /* 0x0000000000007918 */ /* 0x000fc00000000000 */
[----:B------:R-:W-:-:S00]  /*239f0*/  NOP ;  /* 0x0000000000007918 */ /* 0x000fc00000000000 */
.L_x_588:


//--------------------- .nv.shared._ZN7cutlass13device_kernelINS_4gemm6kernel13GemmUniversalIN4cute5tupleIJiiiiEEENS1_10collective13CollectiveMmaINS1_37MainloopSm90TmaGmmaWarpSpecializedFP8ILi4ENS5_IJNS4_1CILi2EEESB_NSA_ILi1EEEEEENS1_35KernelTmaWarpSpecializedCooperativeEEENS5_IJNSA_ILi256EEESG_NSA_ILi32EEEEEENS_12float_e4m3_tENS5_IJlSC_lEEESJ_SK_NS4_8TiledMMAINS4_8MMA_AtomIJNS4_4SM904GMMA31MMA_64x256x32_F32E4M3E4M3_SS_TNILNSO_7ScaleInE1ELSQ_1EEEEEENS4_6LayoutINS5_IJSB_SC_SC_EEENS5_IJSC_NSA_ILi0EEESV_EEEEENS5_IJNS4_10UnderscoreESY_SY_EEEEENS4_23SM90_TMA_LOAD_MULTICASTENS4_14ComposedLayoutINS4_7SwizzleILi1ELi4ELi3EEENS4_18smem_ptr_flag_bitsILi8EEENST_INS5_IJNSA_ILi8EEESH_EEENS5_IJSH_SC_EEEEEEEvNS4_8identityES11_S1B_vS1C_EENS_8epilogue10collective6detail29Sm90TmaWarpSpecializedAdapterINS1F_15DefaultEpilogueISJ_SK_SK_NS1E_6thread17LinearCombinationISJ_Li1EffLNS1J_9ScaleType4KindE0ELNS_15FloatRoundStyleE2ESJ_EENS1_15EpilogueDefaultEEEEEvvEEEEvNT_6ParamsE --------------------------
	.section	.nv.shared._ZN7cutlass13device_kernelINS_4gemm6kernel13GemmUniversalIN4cute5tupleIJiiiiEEENS1_10collective13CollectiveMmaINS1_37MainloopSm90TmaGmmaWarpSpecializedFP8ILi4ENS5_IJNS4_1CILi2EEESB_NSA_ILi1EEEEEENS1_35KernelTmaWarpSpecializedCooperativeEEENS5_IJNSA_ILi256EEESG_NSA_ILi32EEEEEENS_12float_e4m3_tENS5_IJlSC_lEEESJ_SK_NS4_8TiledMMAINS4_8MMA_AtomIJNS4_4SM904GMMA31MMA_64x256x32_F32E4M3E4M3_SS_TNILNSO_7ScaleInE1ELSQ_1EEEEEENS4_6LayoutINS5_IJSB_SC_SC_EEENS5_IJSC_NSA_ILi0EEESV_EEEEENS5_IJNS4_10UnderscoreESY_SY_EEEEENS4_23SM90_TMA_LOAD_MULTICASTENS4_14ComposedLayoutINS4_7SwizzleILi1ELi4ELi3EEENS4_18smem_ptr_flag_bitsILi8EEENST_INS5_IJNSA_ILi8EEESH_EEENS5_IJSH_SC_EEEEEEEvNS4_8identityES11_S1B_vS1C_EENS_8epilogue10collective6detail29Sm90TmaWarpSpecializedAdapterINS1F_15DefaultEpilogueISJ_SK_SK_NS1E_6thread17LinearCombinationISJ_Li1EffLNS1J_9ScaleType4KindE0ELNS_15FloatRoundStyleE2ESJ_EENS1_15EpilogueDefaultEEEEEvvEEEEvNT_6ParamsE,"aw",@nobits
	.sectionflags	@""
	.align	16
	.zero		1024


//--------------------- .nv.shared.reserved.0     --------------------------
	.section	.nv.shared.reserved.0,"aw",@nobits
	.weak		__nv_reservedSMEM_offset_0_alias
	.size		__nv_reservedSMEM_offset_0_alias, 0, 0
	.other		__nv_reservedSMEM_offset_0_alias,@"STO_CUDA_RESERVED_SHARED STV_DEFAULT"
__nv_reservedSMEM_offset_0_alias:
	.zero		0


//--------------------- .nv.global                --------------------------
	.section	.nv.global,"aw",@nobits
.nv.global:
	.type		_ZN39_INTERNAL_6fd73115_4_k_cu_e3fa6160_54254cute1_E,@object
	.size		_ZN39_INTERNAL_6fd73115_4_k_cu_e3fa6160_54254cute1_E,(_ZN39_INTERNAL_6fd73115_4_k_cu_e3fa6160_54254cuda3std3__45__cpo6cbeginE - _ZN39_INTERNAL_6fd73115_4_k_cu_e3fa6160_54254cute1_E)
_ZN39_INTERNAL_6fd73115_4_k_cu_e3fa6160_54254cute1_E:
	.zero		1
	.type		_ZN39_INTERNAL_6fd73115_4_k_cu_e3fa6160_54254cuda3std3__45__cpo6cbeginE,@object
	.size		_ZN39_INTERNAL_6fd73115_4_k_cu_e3fa6160_54254cuda3std3__45__cpo6cbeginE,(_ZN39_INTERNAL_6fd73115_4_k_cu_e3fa6160_54254cuda3std3__48in_placeE - _ZN39_INTERNAL_6fd73115_4_k_cu_e3fa6160_54254cuda3std3__45__cpo6cbeginE)
_ZN39_INTERNAL_6fd73115_4_k_cu_e3fa6160_54254cuda3std3__45__cpo6cbeginE:
	.zero		1
	.type		_ZN39_INTERNAL_6fd73115_4_k_cu_e3fa6160_54254cuda3std3__48in_placeE,@object
	.size		_ZN39_INTERNAL_6fd73115_4_k_cu_e3fa6160_54254cuda3std3__48in_placeE,(_ZN39_INTERNAL_6fd73115_4_k_cu_e3fa6160_54254cuda3std6ranges3__45__cpo9iter_moveE - _ZN39_INTERNAL_6fd73115_4_k_cu_e3fa6160_54254cuda3std3__48in_placeE)
_ZN39_INTERNAL_6fd73115_4_k_cu_e3fa6160_54254cuda3std3__48in_placeE:
	.zero		1
	.type		_ZN39_INTERNAL_6fd73115_4_k_cu_e3fa6160_54254cuda3std6ranges3__45__cpo9iter_moveE,@object
	.size		_ZN39_INTERNAL_6fd73115_4_k_cu_e3fa6160_54254cuda3std6ranges3__45__cpo9iter_moveE,(_ZN39_INTERNAL_6fd73115_4_k_cu_e3fa6160_54254cuda3std3__45__cpo5beginE - _ZN39_INTERNAL_6fd73115_4_k_cu_e3fa6160_54254cuda3std6ranges3__45__cpo9iter_moveE)
_ZN39_INTERNAL_6fd73115_4_k_cu_e3fa6160_54254cuda3std6ranges3__45__cpo9iter_moveE:
	.zero		1
	.type		_ZN39_INTERNAL_6fd73115_4_k_cu_e3fa6160_54254cuda3std3__45__cpo5beginE,@object
	.size		_ZN39_INTERNAL_6fd73115_4_k_cu_e3fa6160_54254cuda3std3__45__cpo5beginE,(_ZN39_INTERNAL_6fd73115_4_k_cu_e3fa6160_54254cuda3std3__441_GLOBAL__N__6fd73115_4_k_cu_e3fa6160_54256ignoreE - _ZN39_INTERNAL_6fd73115_4_k_cu_e3fa6160_54254cuda3std3__45__cpo5beginE)
_ZN39_INTERNAL_6fd73115_4_k_cu_e3fa6160_54254cuda3std3__45__cpo5beginE:
	.zero		1
	.type		_ZN39_INTERNAL_6fd73115_4_k_cu_e3fa6160_54254cuda3std3__441_GLOBAL__N__6fd73115_4_k_cu_e3fa6160_54256ignoreE,@object
	.size		_ZN39_INTERNAL_6fd73115_4_k_cu_e3fa6160_54254cuda3std3__441_GLOBAL__N__6fd73115_4_k_cu_e3fa6160_54256ignoreE,(_ZN39_INTERNAL_6fd73115_4_k_cu_e3fa6160_54254cute7productE - _ZN39_INTERNAL_6fd73115_4_k_cu_e3fa6160_54254cuda3std3__441_GLOBAL__N__6fd73115_4_k_cu_e3fa6160_54256ignoreE)
_ZN39_INTERNAL_6fd73115_4_k_cu_e3fa6160_54254cuda3std3__441_GLOBAL__N__6fd73115_4_k_cu_e3fa6160_54256ignoreE:
	.zero		1
	.type		_ZN39_INTERNAL_6fd73115_4_k_cu_e3fa6160_54254cute7productE,@object
	.size		_ZN39_INTERNAL_6fd73115_4_k_cu_e3fa6160_54254cute7productE,(_ZN39_INTERNAL_6fd73115_4_k_cu_e3fa6160_54254cuda3std3__45__cpo3endE - _ZN39_INTERNAL_6fd73115_4_k_cu_e3fa6160_54254cute7productE)
_ZN39_INTERNAL_6fd73115_4_k_cu_e3fa6160_54254cute7productE:
	.zero		1
	.type		_ZN39_INTERNAL_6fd73115_4_k_cu_e3fa6160_54254cuda3std3__45__cpo3endE,@object
	.size		_ZN39_INTERNAL_6fd73115_4_k_cu_e3fa6160_54254cuda3std3__45__cpo3endE,(_ZN39_INTERNAL_6fd73115_4_k_cu_e3fa6160_54254cuda3std3__419piecewise_constructE - _ZN39_INTERNAL_6fd73115_4_k_cu_e3fa6160_54254cuda3std3__45__cpo3endE)
_ZN39_INTERNAL_6fd73115_4_k_cu_e3fa6160_54254cuda3std3__45__cpo3endE:
	.zero		1
	.type		_ZN39_INTERNAL_6fd73115_4_k_cu_e3fa6160_54254cuda3std3__419piecewise_constructE,@object
	.size		_ZN39_INTERNAL_6fd73115_4_k_cu_e3fa6160_54254cuda3std3__419piecewise_constructE,(_ZN39_INTERNAL_6fd73115_4_k_cu_e3fa6160_54254cuda3std3__45__cpo4cendE - _ZN39_INTERNAL_6fd73115_4_k_cu_e3fa6160_54254cuda3std3__419piecewise_constructE)
_ZN39_INTERNAL_6fd73115_4_k_cu_e3fa6160_54254cuda3std3__419piecewise_constructE:
	.zero		1
	.type		_ZN39_INTERNAL_6fd73115_4_k_cu_e3fa6160_54254cuda3std3__45__cpo4cendE,@object
	.size		_ZN39_INTERNAL_6fd73115_4_k_cu_e3fa6160_54254cuda3std3__45__cpo4cendE,(_ZN39_INTERNAL_6fd73115_4_k_cu_e3fa6160_54254cuda3std6ranges3__45__cpo4swapE - _ZN39_INTERNAL_6fd73115_4_k_cu_e3fa6160_54254cuda3std3__45__cpo4cendE)
_ZN39_INTERNAL_6fd73115_4_k_cu_e3fa6160_54254cuda3std3__45__cpo4cendE:
	.zero		1
	.type		_ZN39_INTERNAL_6fd73115_4_k_cu_e3fa6160_54254cuda3std6ranges3__45__cpo4swapE,@object
	.size		_ZN39_INTERNAL_6fd73115_4_k_cu_e3fa6160_54254cuda3std6ranges3__45__cpo4swapE,(.L_7 - _ZN39_INTERNAL_6fd73115_4_k_cu_e3fa6160_54254cuda3std6ranges3__45__cpo4swapE)
_ZN39_INTERNAL_6fd73115_4_k_cu_e3fa6160_54254cuda3std6ranges3__45__cpo4swapE:
	.zero		1
.L_7:


//--------------------- .nv.constant0._ZN7cutlass13device_kernelINS_4gemm6kernel13GemmUniversalIN4cute5tupleIJiiiiEEENS1_10collective13CollectiveMmaINS1_37MainloopSm90TmaGmmaWarpSpecializedFP8ILi4ENS5_IJNS4_1CILi2EEESB_NSA_ILi1EEEEEENS1_35KernelTmaWarpSpecializedCooperativeEEENS5_IJNSA_ILi256EEESG_NSA_ILi32EEEEEENS_12float_e4m3_tENS5_IJlSC_lEEESJ_SK_NS4_8TiledMMAINS4_8MMA_AtomIJNS4_4SM904GMMA31MMA_64x256x32_F32E4M3E4M3_SS_TNILNSO_7ScaleInE1ELSQ_1EEEEEENS4_6LayoutINS5_IJSB_SC_SC_EEENS5_IJSC_NSA_ILi0EEESV_EEEEENS5_IJNS4_10UnderscoreESY_SY_EEEEENS4_23SM90_TMA_LOAD_MULTICASTENS4_14ComposedLayoutINS4_7SwizzleILi1ELi4ELi3EEENS4_18smem_ptr_flag_bitsILi8EEENST_INS5_IJNSA_ILi8EEESH_EEENS5_IJSH_SC_EEEEEEEvNS4_8identityES11_S1B_vS1C_EENS_8epilogue10collective6detail29Sm90TmaWarpSpecializedAdapterINS1F_15DefaultEpilogueISJ_SK_SK_NS1E_6thread17LinearCombinationISJ_Li1EffLNS1J_9ScaleType4KindE0ELNS_15FloatRoundStyleE2ESJ_EENS1_15EpilogueDefaultEEEEEvvEEEEvNT_6ParamsE --------------------------
	.section	.nv.constant0._ZN7cutlass13device_kernelINS_4gemm6kernel13GemmUniversalIN4cute5tupleIJiiiiEEENS1_10collective13CollectiveMmaINS1_37MainloopSm90TmaGmmaWarpSpecializedFP8ILi4ENS5_IJNS4_1CILi2EEESB_NSA_ILi1EEEEEENS1_35KernelTmaWarpSpecializedCooperativeEEENS5_IJNSA_ILi256EEESG_NSA_ILi32EEEEEENS_12float_e4m3_tENS5_IJlSC_lEEESJ_SK_NS4_8TiledMMAINS4_8MMA_AtomIJNS4_4SM904GMMA31MMA_64x256x32_F32E4M3E4M3_SS_TNILNSO_7ScaleInE1ELSQ_1EEEEEENS4_6LayoutINS5_IJSB_SC_SC_EEENS5_IJSC_NSA_ILi0EEESV_EEEEENS5_IJNS4_10UnderscoreESY_SY_EEEEENS4_23SM90_TMA_LOAD_MULTICASTENS4_14ComposedLayoutINS4_7SwizzleILi1ELi4ELi3EEENS4_18smem_ptr_flag_bitsILi8EEENST_INS5_IJNSA_ILi8EEESH_EEENS5_IJSH_SC_EEEEEEEvNS4_8identityES11_S1B_vS1C_EENS_8epilogue10collective6detail29Sm90TmaWarpSpecializedAdapterINS1F_15DefaultEpilogueISJ_SK_SK_NS1E_6thread17LinearCombinationISJ_Li1EffLNS1J_9ScaleType4KindE0ELNS_15FloatRoundStyleE2ESJ_EENS1_15EpilogueDefaultEEEEEvvEEEEvNT_6ParamsE,"a",@progbits
	.sectionflags	@""
	.align	4
.nv.constant0._ZN7cutlass13device_kernelINS_4gemm6kernel13GemmUniversalIN4cute5tupleIJiiiiEEENS1_10collective13CollectiveMmaINS1_37MainloopSm90TmaGmmaWarpSpecializedFP8ILi4ENS5_IJNS4_1CILi2EEESB_NSA_ILi1EEEEEENS1_35KernelTmaWarpSpecializedCooperativeEEENS5_IJNSA_ILi256EEESG_NSA_ILi32EEEEEENS_12float_e4m3_tENS5_IJlSC_lEEESJ_SK_NS4_8TiledMMAINS4_8MMA_AtomIJNS4_4SM904GMMA31MMA_64x256x32_F32E4M3E4M3_SS_TNILNSO_7ScaleInE1ELSQ_1EEEEEENS4_6LayoutINS5_IJSB_SC_SC_EEENS5_IJSC_NSA_ILi0EEESV_EEEEENS5_IJNS4_10UnderscoreESY_SY_EEEEENS4_23SM90_TMA_LOAD_MULTICASTENS4_14ComposedLayoutINS4_7SwizzleILi1ELi4ELi3EEENS4_18smem_ptr_flag_bitsILi8EEENST_INS5_IJNSA_ILi8EEESH_EEENS5_IJSH_SC_EEEEEEEvNS4_8identityES11_S1B_vS1C_EENS_8epilogue10collective6detail29Sm90TmaWarpSpecializedAdapterINS1F_15DefaultEpilogueISJ_SK_SK_NS1E_6thread17LinearCombinationISJ_Li1EffLNS1J_9ScaleType4KindE0ELNS_15FloatRoundStyleE2ESJ_EENS1_15EpilogueDefaultEEEEEvvEEEEvNT_6ParamsE:
	.zero		1664


//--------------------- SYMBOLS --------------------------

	.type		.nv.reservedSmem.offset0,@object
	.size		.nv.reservedSmem.offset0,0x4
